//
// Generated by NVIDIA NVVM Compiler
//
// Compiler Build ID: CL-36424714
// Cuda compilation tools, release 13.0, V13.0.88
// Based on NVVM 20.0.0
//

.version 9.0
.target sm_100
.address_size 64

	// .globl	otto_batch_f32

.visible .entry otto_batch_f32(
	.param .u64 .ptr .align 1 otto_batch_f32_param_0,
	.param .u64 .ptr .align 1 otto_batch_f32_param_1,
	.param .u64 .ptr .align 1 otto_batch_f32_param_2,
	.param .u64 .ptr .align 1 otto_batch_f32_param_3,
	.param .u64 .ptr .align 1 otto_batch_f32_param_4,
	.param .u64 .ptr .align 1 otto_batch_f32_param_5,
	.param .u64 .ptr .align 1 otto_batch_f32_param_6,
	.param .u32 otto_batch_f32_param_7,
	.param .u32 otto_batch_f32_param_8,
	.param .u32 otto_batch_f32_param_9,
	.param .u64 .ptr .align 1 otto_batch_f32_param_10,
	.param .u64 .ptr .align 1 otto_batch_f32_param_11
)
{
	.local .align 4 .b8 	__local_depot0[72];
	.reg .b64 	%SP;
	.reg .b64 	%SPL;
	.reg .pred 	%p<25>;
	.reg .b32 	%r<44>;
	.reg .b32 	%f<116>;
	.reg .b64 	%rd<50>;

	mov.u64 	%SPL, __local_depot0;
	ld.param.u64 	%rd46, [otto_batch_f32_param_0];
	ld.param.u64 	%rd47, [otto_batch_f32_param_1];
	ld.param.u64 	%rd16, [otto_batch_f32_param_2];
	ld.param.u64 	%rd17, [otto_batch_f32_param_3];
	ld.param.u64 	%rd18, [otto_batch_f32_param_4];
	ld.param.u64 	%rd19, [otto_batch_f32_param_5];
	ld.param.u64 	%rd20, [otto_batch_f32_param_6];
	ld.param.u32 	%r16, [otto_batch_f32_param_8];
	ld.param.u64 	%rd22, [otto_batch_f32_param_11];
	add.u64 	%rd1, %SPL, 0;
	add.u64 	%rd2, %SPL, 36;
	mov.u32 	%r1, %ctaid.x;
	setp.ge.s32 	%p1, %r1, %r16;
	mov.u32 	%r17, %tid.x;
	setp.ne.s32 	%p2, %r17, 0;
	or.pred  	%p3, %p2, %p1;
	@%p3 bra 	$L__BB0_13;
	ld.param.u64 	%rd44, [otto_batch_f32_param_10];
	ld.param.u32 	%r35, [otto_batch_f32_param_7];
	cvta.to.global.u64 	%rd3, %rd44;
	mul.wide.u32 	%rd30, %r1, 4;
	add.s64 	%rd25, %rd19, %rd30;
	// begin inline asm
	ld.global.nc.s32 %r18, [%rd25];
	// end inline asm
	max.s32 	%r2, %r18, 1;
	add.s64 	%rd26, %rd18, %rd30;
	// begin inline asm
	ld.global.nc.s32 %r19, [%rd26];
	// end inline asm
	max.s32 	%r3, %r19, 1;
	add.s64 	%rd27, %rd16, %rd30;
	// begin inline asm
	ld.global.nc.s32 %r20, [%rd27];
	// end inline asm
	max.s32 	%r21, %r20, 1;
	cvt.rn.f32.u32 	%f45, %r21;
	add.f32 	%f1, %f45, 0f3F800000;
	add.s64 	%rd28, %rd17, %rd30;
	// begin inline asm
	ld.global.nc.f32 %f43, [%rd28];
	// end inline asm
	add.s64 	%rd29, %rd20, %rd30;
	// begin inline asm
	ld.global.nc.f32 %f44, [%rd29];
	// end inline asm
	add.f32 	%f46, %f43, 0f43480000;
	div.rn.f32 	%f4, %f46, 0f43480000;
	mov.f32 	%f47, 0f43480000;
	sub.f32 	%f48, %f47, %f43;
	div.rn.f32 	%f5, %f48, 0f43480000;
	mov.b32 	%r22, 0;
	st.local.u32 	[%rd1], %r22;
	st.local.u32 	[%rd2], %r22;
	st.local.u32 	[%rd1+4], %r22;
	st.local.u32 	[%rd2+4], %r22;
	st.local.u32 	[%rd1+8], %r22;
	st.local.u32 	[%rd2+8], %r22;
	st.local.u32 	[%rd1+12], %r22;
	st.local.u32 	[%rd2+12], %r22;
	st.local.u32 	[%rd1+16], %r22;
	st.local.u32 	[%rd2+16], %r22;
	st.local.u32 	[%rd1+20], %r22;
	st.local.u32 	[%rd2+20], %r22;
	st.local.u32 	[%rd1+24], %r22;
	st.local.u32 	[%rd2+24], %r22;
	st.local.u32 	[%rd1+28], %r22;
	st.local.u32 	[%rd2+28], %r22;
	st.local.u32 	[%rd1+32], %r22;
	st.local.u32 	[%rd2+32], %r22;
	setp.lt.s32 	%p4, %r35, 1;
	@%p4 bra 	$L__BB0_13;
	ld.param.u32 	%r36, [otto_batch_f32_param_7];
	mul.lo.s32 	%r25, %r36, %r1;
	mul.wide.s32 	%rd31, %r25, 4;
	add.s64 	%rd49, %rd3, %rd31;
	mul.f32 	%f51, %f43, 0f3C23D70A;
	mov.f32 	%f52, 0f3F800000;
	sub.f32 	%f6, %f52, %f51;
	add.f32 	%f7, %f51, 0f3F800000;
	neg.s32 	%r38, %r36;
	cvta.to.global.u64 	%rd32, %rd22;
	add.s64 	%rd48, %rd32, %rd31;
	mov.f32 	%f53, 0f40000000;
	div.rn.f32 	%f8, %f53, %f1;
	mul.lo.s32 	%r26, %r3, %r2;
	cvt.rn.f32.u32 	%f54, %r26;
	add.f32 	%f55, %f54, 0f3F800000;
	div.rn.f32 	%f9, %f53, %f55;
	cvt.rn.f32.u32 	%f56, %r2;
	add.f32 	%f57, %f56, 0f3F800000;
	div.rn.f32 	%f10, %f53, %f57;
	shr.u32 	%r27, %r2, 1;
	max.u32 	%r28, %r27, 1;
	cvt.rn.f32.u32 	%f58, %r28;
	add.f32 	%f59, %f58, 0f3F800000;
	div.rn.f32 	%f11, %f53, %f59;
	mov.f32 	%f102, 0f00000000;
	mov.f32 	%f100, 0f7FC00000;
	mov.b32 	%r40, 1;
	mov.b32 	%r39, 0;
	mov.f32 	%f101, %f100;
	mov.f32 	%f103, %f102;
	mov.u32 	%r42, %r39;
	mov.f32 	%f112, %f102;
	mov.f32 	%f111, %f102;
	mov.f32 	%f106, %f102;
	mov.f32 	%f107, %f102;
	mov.f32 	%f108, %f102;
$L__BB0_3:
	// begin inline asm
	ld.global.nc.f32 %f60, [%rd46];
	// end inline asm
	abs.f32 	%f62, %f60;
	setp.equ.f32 	%p5, %f62, 0f7F800000;
	selp.f32 	%f63, 0f00000000, %f60, %p5;
	// begin inline asm
	ld.global.nc.f32 %f61, [%rd47];
	// end inline asm
	mul.f32 	%f64, %f11, %f61;
	mul.f32 	%f65, %f10, %f61;
	mul.f32 	%f66, %f9, %f61;
	mov.f32 	%f67, 0f3F800000;
	sub.f32 	%f68, %f67, %f64;
	mul.f32 	%f69, %f108, %f68;
	fma.rn.f32 	%f108, %f64, %f63, %f69;
	sub.f32 	%f70, %f67, %f65;
	mul.f32 	%f71, %f107, %f70;
	fma.rn.f32 	%f107, %f65, %f63, %f71;
	sub.f32 	%f72, %f67, %f66;
	mul.f32 	%f73, %f106, %f72;
	fma.rn.f32 	%f106, %f66, %f63, %f73;
	sub.f32 	%f74, %f107, %f106;
	add.f32 	%f75, %f44, %f74;
	setp.neu.f32 	%p6, %f75, 0f00000000;
	div.rn.f32 	%f76, %f108, %f75;
	selp.f32 	%f24, %f76, 0f00000000, %p6;
	st.global.f32 	[%rd48], %f24;
	setp.eq.s32 	%p7, %r39, 0;
	@%p7 bra 	$L__BB0_7;
	setp.lt.u32 	%p8, %r39, 9;
	@%p8 bra 	$L__BB0_6;
	mul.wide.s32 	%rd35, %r42, 4;
	add.s64 	%rd36, %rd1, %rd35;
	ld.local.f32 	%f77, [%rd36];
	sub.f32 	%f111, %f111, %f77;
	add.s64 	%rd37, %rd2, %rd35;
	ld.local.f32 	%f78, [%rd37];
	sub.f32 	%f112, %f112, %f78;
$L__BB0_6:
	sub.f32 	%f79, %f24, %f103;
	setp.gt.f32 	%p9, %f79, 0f00000000;
	max.f32 	%f80, %f79, 0f00000000;
	neg.f32 	%f81, %f79;
	selp.f32 	%f82, 0f00000000, %f81, %p9;
	mul.wide.s32 	%rd38, %r42, 4;
	add.s64 	%rd39, %rd1, %rd38;
	st.local.f32 	[%rd39], %f80;
	add.s64 	%rd40, %rd2, %rd38;
	st.local.f32 	[%rd40], %f82;
	add.f32 	%f111, %f80, %f111;
	add.f32 	%f112, %f82, %f112;
	setp.eq.s32 	%p10, %r42, 8;
	add.s32 	%r29, %r42, 1;
	selp.b32 	%r42, 0, %r29, %p10;
$L__BB0_7:
	add.f32 	%f84, %f111, %f112;
	setp.lt.u32 	%p11, %r39, 9;
	setp.eq.f32 	%p12, %f84, 0f00000000;
	mov.f32 	%f113, 0f00000000;
	or.pred  	%p13, %p11, %p12;
	@%p13 bra 	$L__BB0_9;
	sub.f32 	%f85, %f111, %f112;
	div.rn.f32 	%f86, %f85, %f84;
	abs.f32 	%f113, %f86;
$L__BB0_9:
	setp.ne.s32 	%p14, %r39, 0;
	mul.f32 	%f87, %f8, %f113;
	mov.f32 	%f88, 0f3F800000;
	sub.f32 	%f89, %f88, %f87;
	mul.f32 	%f90, %f102, %f89;
	fma.rn.f32 	%f102, %f87, %f24, %f90;
	@%p14 bra 	$L__BB0_11;
	ld.param.u64 	%rd45, [otto_batch_f32_param_10];
	ld.param.u32 	%r37, [otto_batch_f32_param_7];
	mul.f32 	%f101, %f6, %f102;
	mul.f32 	%f100, %f7, %f102;
	setp.gt.f32 	%p23, %f102, %f101;
	selp.f32 	%f98, %f4, %f5, %p23;
	mul.f32 	%f99, %f101, %f98;
	cvta.to.global.u64 	%rd41, %rd45;
	mov.u32 	%r33, %ctaid.x;
	mul.lo.s32 	%r34, %r37, %r33;
	mul.wide.s32 	%rd42, %r34, 4;
	add.s64 	%rd43, %rd41, %rd42;
	st.global.f32 	[%rd43], %f99;
	bra.uni 	$L__BB0_12;
$L__BB0_11:
	mul.f32 	%f91, %f6, %f102;
	mul.f32 	%f92, %f7, %f102;
	setp.gt.f32 	%p15, %f102, %f101;
	max.f32 	%f93, %f91, %f101;
	selp.f32 	%f39, %f93, %f91, %p15;
	setp.lt.f32 	%p16, %f102, %f100;
	min.f32 	%f94, %f92, %f100;
	selp.f32 	%f40, %f94, %f92, %p16;
	setp.eq.s32 	%p17, %r40, -1;
	setp.gt.f32 	%p18, %f102, %f100;
	setp.eq.s32 	%p19, %r40, 1;
	setp.lt.f32 	%p20, %f102, %f101;
	selp.b32 	%r30, -1, %r40, %p20;
	selp.b32 	%r31, %r30, %r40, %p19;
	selp.b32 	%r32, 1, %r31, %p18;
	selp.b32 	%r40, %r32, %r31, %p17;
	setp.eq.s32 	%p21, %r40, 1;
	selp.f32 	%f95, %f39, %f40, %p21;
	setp.gt.f32 	%p22, %f102, %f95;
	selp.f32 	%f96, %f4, %f5, %p22;
	mul.f32 	%f97, %f95, %f96;
	st.global.f32 	[%rd49], %f97;
	mov.f32 	%f101, %f39;
	mov.f32 	%f100, %f40;
$L__BB0_12:
	add.s32 	%r39, %r39, 1;
	add.s32 	%r38, %r38, 1;
	setp.ne.s32 	%p24, %r38, 0;
	add.s64 	%rd49, %rd49, 4;
	add.s64 	%rd48, %rd48, 4;
	add.s64 	%rd47, %rd47, 4;
	add.s64 	%rd46, %rd46, 4;
	mov.f32 	%f103, %f24;
	@%p24 bra 	$L__BB0_3;
$L__BB0_13:
	ret;

}
	// .globl	otto_many_series_one_param_f32
.visible .entry otto_many_series_one_param_f32(
	.param .u64 .ptr .align 1 otto_many_series_one_param_f32_param_0,
	.param .u32 otto_many_series_one_param_f32_param_1,
	.param .u32 otto_many_series_one_param_f32_param_2,
	.param .u32 otto_many_series_one_param_f32_param_3,
	.param .f32 otto_many_series_one_param_f32_param_4,
	.param .u32 otto_many_series_one_param_f32_param_5,
	.param .u32 otto_many_series_one_param_f32_param_6,
	.param .f32 otto_many_series_one_param_f32_param_7,
	.param .u64 .ptr .align 1 otto_many_series_one_param_f32_param_8,
	.param .u64 .ptr .align 1 otto_many_series_one_param_f32_param_9
)
{
	.local .align 4 .b8 	__local_depot1[144];
	.reg .b64 	%SP;
	.reg .b64 	%SPL;
	.reg .pred 	%p<32>;
	.reg .b32 	%r<53>;
	.reg .b32 	%f<146>;
	.reg .b64 	%rd<37>;

	mov.u64 	%SPL, __local_depot1;
	ld.param.u32 	%r20, [otto_many_series_one_param_f32_param_1];
	ld.param.u32 	%r21, [otto_many_series_one_param_f32_param_2];
	ld.param.u32 	%r22, [otto_many_series_one_param_f32_param_3];
	ld.param.f32 	%f56, [otto_many_series_one_param_f32_param_4];
	ld.param.u32 	%r23, [otto_many_series_one_param_f32_param_5];
	ld.param.u32 	%r24, [otto_many_series_one_param_f32_param_6];
	ld.param.u64 	%rd9, [otto_many_series_one_param_f32_param_8];
	add.u64 	%rd1, %SPL, 0;
	add.u64 	%rd2, %SPL, 36;
	add.u64 	%rd3, %SPL, 72;
	add.u64 	%rd4, %SPL, 108;
	mov.u32 	%r43, %ctaid.x;
	setp.ge.s32 	%p1, %r43, %r21;
	mov.u32 	%r25, %tid.x;
	setp.ne.s32 	%p2, %r25, 0;
	or.pred  	%p3, %p2, %p1;
	@%p3 bra 	$L__BB1_19;
	max.s32 	%r26, %r22, 1;
	cvt.rn.f32.u32 	%f58, %r26;
	add.f32 	%f1, %f58, 0f3F800000;
	add.f32 	%f59, %f56, 0f43480000;
	div.rn.f32 	%f2, %f59, 0f43480000;
	mov.f32 	%f60, 0f43480000;
	sub.f32 	%f61, %f60, %f56;
	div.rn.f32 	%f3, %f61, 0f43480000;
	mov.b32 	%r27, 0;
	st.local.u32 	[%rd1], %r27;
	st.local.u32 	[%rd2], %r27;
	st.local.u32 	[%rd1+4], %r27;
	st.local.u32 	[%rd2+4], %r27;
	st.local.u32 	[%rd1+8], %r27;
	st.local.u32 	[%rd2+8], %r27;
	st.local.u32 	[%rd1+12], %r27;
	st.local.u32 	[%rd2+12], %r27;
	st.local.u32 	[%rd1+16], %r27;
	st.local.u32 	[%rd2+16], %r27;
	st.local.u32 	[%rd1+20], %r27;
	st.local.u32 	[%rd2+20], %r27;
	st.local.u32 	[%rd1+24], %r27;
	st.local.u32 	[%rd2+24], %r27;
	st.local.u32 	[%rd1+28], %r27;
	st.local.u32 	[%rd2+28], %r27;
	st.local.u32 	[%rd1+32], %r27;
	st.local.u32 	[%rd2+32], %r27;
	st.local.u32 	[%rd3], %r27;
	st.local.u32 	[%rd4], %r27;
	st.local.u32 	[%rd3+4], %r27;
	st.local.u32 	[%rd4+4], %r27;
	st.local.u32 	[%rd3+8], %r27;
	st.local.u32 	[%rd4+8], %r27;
	st.local.u32 	[%rd3+12], %r27;
	st.local.u32 	[%rd4+12], %r27;
	st.local.u32 	[%rd3+16], %r27;
	st.local.u32 	[%rd4+16], %r27;
	st.local.u32 	[%rd3+20], %r27;
	st.local.u32 	[%rd4+20], %r27;
	st.local.u32 	[%rd3+24], %r27;
	st.local.u32 	[%rd4+24], %r27;
	st.local.u32 	[%rd3+28], %r27;
	st.local.u32 	[%rd4+28], %r27;
	st.local.u32 	[%rd3+32], %r27;
	st.local.u32 	[%rd4+32], %r27;
	setp.lt.s32 	%p4, %r20, 1;
	@%p4 bra 	$L__BB1_19;
	cvta.to.global.u64 	%rd15, %rd9;
	mul.f32 	%f64, %f56, 0f3C23D70A;
	mov.f32 	%f65, 0f3F800000;
	sub.f32 	%f4, %f65, %f64;
	add.f32 	%f5, %f64, 0f3F800000;
	mul.wide.u32 	%rd16, %r43, 4;
	add.s64 	%rd5, %rd15, %rd16;
	neg.s32 	%r45, %r20;
	mov.f32 	%f66, 0f40000000;
	div.rn.f32 	%f6, %f66, %f1;
	max.s32 	%r30, %r23, 1;
	mul.lo.s32 	%r31, %r24, %r30;
	max.s32 	%r32, %r31, 1;
	cvt.rn.f32.u32 	%f67, %r32;
	add.f32 	%f68, %f67, 0f3F800000;
	div.rn.f32 	%f7, %f66, %f68;
	max.s32 	%r33, %r24, 1;
	cvt.rn.f32.u32 	%f69, %r33;
	add.f32 	%f70, %f69, 0f3F800000;
	div.rn.f32 	%f8, %f66, %f70;
	shr.u32 	%r34, %r24, 31;
	add.s32 	%r35, %r24, %r34;
	shr.s32 	%r36, %r35, 1;
	max.s32 	%r37, %r36, 1;
	cvt.rn.f32.u32 	%f71, %r37;
	add.f32 	%f72, %f71, 0f3F800000;
	div.rn.f32 	%f9, %f66, %f72;
	mov.f32 	%f124, 0f00000000;
	mov.f32 	%f122, 0f7FC00000;
	mov.b32 	%r47, 1;
	mov.b32 	%r44, 0;
	mov.u32 	%r46, %r44;
	mov.f32 	%f123, %f122;
	mov.f32 	%f125, %f124;
	mov.u32 	%r51, %r44;
	mov.f32 	%f142, %f124;
	mov.f32 	%f141, %f124;
	mov.f32 	%f128, %f124;
	mov.f32 	%f129, %f124;
	mov.f32 	%f130, %f124;
	mov.f32 	%f131, %f124;
	mov.u32 	%r50, %r44;
	mov.f32 	%f137, %f124;
	mov.f32 	%f136, %f124;
$L__BB1_3:
	ld.param.u64 	%rd35, [otto_many_series_one_param_f32_param_0];
	mul.wide.s32 	%rd7, %r43, 4;
	cvta.to.global.u64 	%rd17, %rd35;
	add.s64 	%rd18, %rd17, %rd7;
	ld.global.nc.f32 	%f73, [%rd18];
	abs.f32 	%f74, %f73;
	setp.equ.f32 	%p5, %f74, 0f7F800000;
	selp.f32 	%f22, 0f00000000, %f73, %p5;
	setp.eq.s32 	%p6, %r46, 0;
	@%p6 bra 	$L__BB1_7;
	setp.lt.u32 	%p7, %r46, 9;
	@%p7 bra 	$L__BB1_6;
	mul.wide.s32 	%rd19, %r50, 4;
	add.s64 	%rd20, %rd1, %rd19;
	ld.local.f32 	%f75, [%rd20];
	sub.f32 	%f136, %f136, %f75;
	add.s64 	%rd21, %rd2, %rd19;
	ld.local.f32 	%f76, [%rd21];
	sub.f32 	%f137, %f137, %f76;
$L__BB1_6:
	sub.f32 	%f77, %f22, %f128;
	setp.gt.f32 	%p8, %f77, 0f00000000;
	max.f32 	%f78, %f77, 0f00000000;
	neg.f32 	%f79, %f77;
	selp.f32 	%f80, 0f00000000, %f79, %p8;
	mul.wide.s32 	%rd22, %r50, 4;
	add.s64 	%rd23, %rd1, %rd22;
	st.local.f32 	[%rd23], %f78;
	add.s64 	%rd24, %rd2, %rd22;
	st.local.f32 	[%rd24], %f80;
	add.f32 	%f136, %f78, %f136;
	add.f32 	%f137, %f80, %f137;
	setp.eq.s32 	%p9, %r50, 8;
	add.s32 	%r38, %r50, 1;
	selp.b32 	%r50, 0, %r38, %p9;
$L__BB1_7:
	add.f32 	%f82, %f136, %f137;
	setp.lt.u32 	%p10, %r46, 9;
	setp.eq.f32 	%p11, %f82, 0f00000000;
	mov.f32 	%f138, 0f00000000;
	or.pred  	%p12, %p10, %p11;
	@%p12 bra 	$L__BB1_9;
	sub.f32 	%f83, %f136, %f137;
	div.rn.f32 	%f84, %f83, %f82;
	abs.f32 	%f138, %f84;
$L__BB1_9:
	ld.param.u64 	%rd36, [otto_many_series_one_param_f32_param_9];
	ld.param.f32 	%f121, [otto_many_series_one_param_f32_param_7];
	mul.f32 	%f85, %f9, %f138;
	mul.f32 	%f86, %f8, %f138;
	mul.f32 	%f87, %f7, %f138;
	mov.f32 	%f88, 0f3F800000;
	sub.f32 	%f89, %f88, %f85;
	mul.f32 	%f90, %f131, %f89;
	fma.rn.f32 	%f131, %f85, %f22, %f90;
	sub.f32 	%f91, %f88, %f86;
	mul.f32 	%f92, %f130, %f91;
	fma.rn.f32 	%f130, %f86, %f22, %f92;
	sub.f32 	%f93, %f88, %f87;
	mul.f32 	%f94, %f129, %f93;
	fma.rn.f32 	%f129, %f87, %f22, %f94;
	sub.f32 	%f95, %f130, %f129;
	add.f32 	%f96, %f121, %f95;
	setp.neu.f32 	%p14, %f96, 0f00000000;
	div.rn.f32 	%f97, %f131, %f96;
	selp.f32 	%f37, %f97, 0f00000000, %p14;
	cvta.to.global.u64 	%rd25, %rd36;
	add.s64 	%rd26, %rd25, %rd7;
	st.global.f32 	[%rd26], %f37;
	@%p6 bra 	$L__BB1_13;
	@%p10 bra 	$L__BB1_12;
	mul.wide.s32 	%rd27, %r51, 4;
	add.s64 	%rd28, %rd3, %rd27;
	ld.local.f32 	%f98, [%rd28];
	sub.f32 	%f141, %f141, %f98;
	add.s64 	%rd29, %rd4, %rd27;
	ld.local.f32 	%f99, [%rd29];
	sub.f32 	%f142, %f142, %f99;
$L__BB1_12:
	sub.f32 	%f100, %f37, %f125;
	setp.gt.f32 	%p16, %f100, 0f00000000;
	max.f32 	%f101, %f100, 0f00000000;
	neg.f32 	%f102, %f100;
	selp.f32 	%f103, 0f00000000, %f102, %p16;
	mul.wide.s32 	%rd30, %r51, 4;
	add.s64 	%rd31, %rd3, %rd30;
	st.local.f32 	[%rd31], %f101;
	add.s64 	%rd32, %rd4, %rd30;
	st.local.f32 	[%rd32], %f103;
	add.f32 	%f141, %f101, %f141;
	add.f32 	%f142, %f103, %f142;
	setp.eq.s32 	%p17, %r51, 8;
	add.s32 	%r39, %r51, 1;
	selp.b32 	%r51, 0, %r39, %p17;
$L__BB1_13:
	add.f32 	%f105, %f141, %f142;
	setp.eq.f32 	%p19, %f105, 0f00000000;
	mov.f32 	%f143, 0f00000000;
	or.pred  	%p20, %p10, %p19;
	@%p20 bra 	$L__BB1_15;
	sub.f32 	%f106, %f141, %f142;
	div.rn.f32 	%f107, %f106, %f105;
	abs.f32 	%f143, %f107;
$L__BB1_15:
	setp.ne.s32 	%p21, %r46, 0;
	mul.f32 	%f108, %f6, %f143;
	mov.f32 	%f109, 0f3F800000;
	sub.f32 	%f110, %f109, %f108;
	mul.f32 	%f111, %f124, %f110;
	fma.rn.f32 	%f124, %f108, %f37, %f111;
	@%p21 bra 	$L__BB1_17;
	mul.f32 	%f123, %f4, %f124;
	mul.f32 	%f122, %f5, %f124;
	setp.gt.f32 	%p30, %f124, %f123;
	selp.f32 	%f119, %f2, %f3, %p30;
	mul.f32 	%f120, %f123, %f119;
	st.global.f32 	[%rd5], %f120;
	bra.uni 	$L__BB1_18;
$L__BB1_17:
	mul.f32 	%f112, %f4, %f124;
	mul.f32 	%f113, %f5, %f124;
	setp.gt.f32 	%p22, %f124, %f123;
	max.f32 	%f114, %f112, %f123;
	selp.f32 	%f52, %f114, %f112, %p22;
	setp.lt.f32 	%p23, %f124, %f122;
	min.f32 	%f115, %f113, %f122;
	selp.f32 	%f53, %f115, %f113, %p23;
	setp.eq.s32 	%p24, %r47, -1;
	setp.gt.f32 	%p25, %f124, %f122;
	setp.eq.s32 	%p26, %r47, 1;
	setp.lt.f32 	%p27, %f124, %f123;
	selp.b32 	%r40, -1, %r47, %p27;
	selp.b32 	%r41, %r40, %r47, %p26;
	selp.b32 	%r42, 1, %r41, %p25;
	selp.b32 	%r47, %r42, %r41, %p24;
	setp.eq.s32 	%p28, %r47, 1;
	selp.f32 	%f116, %f52, %f53, %p28;
	setp.gt.f32 	%p29, %f124, %f116;
	selp.f32 	%f117, %f2, %f3, %p29;
	mul.f32 	%f118, %f116, %f117;
	mul.wide.s32 	%rd33, %r44, 4;
	add.s64 	%rd34, %rd5, %rd33;
	st.global.f32 	[%rd34], %f118;
	mov.f32 	%f123, %f52;
	mov.f32 	%f122, %f53;
$L__BB1_18:
	add.s32 	%r46, %r46, 1;
	add.s32 	%r45, %r45, 1;
	setp.ne.s32 	%p31, %r45, 0;
	add.s32 	%r44, %r44, %r21;
	add.s32 	%r43, %r43, %r21;
	mov.f32 	%f125, %f37;
	mov.f32 	%f128, %f22;
	@%p31 bra 	$L__BB1_3;
$L__BB1_19:
	ret;

}


// ===== COMPILED SASS (sm_100) =====

	.target	sm_100

	.elftype	@"ET_EXEC"


//--------------------- .note.nv.tkinfo           --------------------------
	.section	.note.nv.tkinfo,"",@"SHT_NOTE"
	.sectionflags	@"SHF_NOTE_NV_TKINFO"
	.tkinfo
        /*0018*/ 	.word	0x00000002
        /*0030*/ 	.string	""
        /*0030*/ 	.string	"ptxas"
        /*0030*/ 	.string	"Cuda compilation tools, release 13.0, V13.0.88"
        /*0030*/ 	.string	"Build cuda_13.0.r13.0/compiler.36424714_0"
        /*0030*/ 	.string	"-arch sm_100 -m 64 "



//--------------------- .note.nv.cuinfo           --------------------------
	.section	.note.nv.cuinfo,"",@"SHT_NOTE"
	.sectionflags	@"SHF_NOTE_NV_CUINFO"
        /*0018*/ 	.short	0x0002
        /*001a*/ 	.short	0x0064
        /*001c*/ 	.short	0x0082
	.zero		2


//--------------------- .nv.info                  --------------------------
	.section	.nv.info,"",@"SHT_CUDA_INFO"
	.align	4


	//----- nvinfo : EIATTR_REGCOUNT
	.align		4
        /*0000*/ 	.byte	0x04, 0x2f
        /*0002*/ 	.short	(.L_1 - .L_0)
	.align		4
.L_0:
        /*0004*/ 	.word	index@(otto_batch_f32)
        /*0008*/ 	.word	0x0000001d


	//----- nvinfo : EIATTR_FRAME_SIZE
	.align		4
.L_1:
        /*000c*/ 	.byte	0x04, 0x11
        /*000e*/ 	.short	(.L_3 - .L_2)
	.align		4
.L_2:
        /*0010*/ 	.word	index@($__internal_1_$__cuda_sm3x_div_rn_noftz_f32_slowpath)
        /*0014*/ 	.word	0x00000048


	//----- nvinfo : EIATTR_FRAME_SIZE
	.align		4
.L_3:
        /*0018*/ 	.byte	0x04, 0x11
        /*001a*/ 	.short	(.L_5 - .L_4)
	.align		4
.L_4:
        /*001c*/ 	.word	index@(otto_batch_f32)
        /*0020*/ 	.word	0x00000048


	//----- nvinfo : EIATTR_REGCOUNT
	.align		4
.L_5:
        /*0024*/ 	.byte	0x04, 0x2f
        /*0026*/ 	.short	(.L_7 - .L_6)
	.align		4
.L_6:
        /*0028*/ 	.word	index@(otto_many_series_one_param_f32)
        /*002c*/ 	.word	0x0000001d


	//----- nvinfo : EIATTR_FRAME_SIZE
	.align		4
.L_7:
        /*0030*/ 	.byte	0x04, 0x11
        /*0032*/ 	.short	(.L_9 - .L_8)
	.align		4
.L_8:
        /*0034*/ 	.word	index@($__internal_0_$__cuda_sm3x_div_rn_noftz_f32_slowpath)
        /*0038*/ 	.word	0x00000090


	//----- nvinfo : EIATTR_FRAME_SIZE
	.align		4
.L_9:
        /*003c*/ 	.byte	0x04, 0x11
        /*003e*/ 	.short	(.L_11 - .L_10)
	.align		4
.L_10:
        /*0040*/ 	.word	index@(otto_many_series_one_param_f32)
        /*0044*/ 	.word	0x00000090


	//----- nvinfo : EIATTR_MIN_STACK_SIZE
	.align		4
.L_11:
        /*0048*/ 	.byte	0x04, 0x12
        /*004a*/ 	.short	(.L_13 - .L_12)
	.align		4
.L_12:
        /*004c*/ 	.word	index@(otto_many_series_one_param_f32)
        /*0050*/ 	.word	0x00000090


	//----- nvinfo : EIATTR_MIN_STACK_SIZE
	.align		4
.L_13:
        /*0054*/ 	.byte	0x04, 0x12
        /*0056*/ 	.short	(.L_15 - .L_14)
	.align		4
.L_14:
        /*0058*/ 	.word	index@(otto_batch_f32)
        /*005c*/ 	.word	0x00000048
.L_15:


//--------------------- .nv.compat                --------------------------
	.section	.nv.compat,"",@"SHT_CUDA_COMPAT_INFO"
	.align	4
        /*0000*/ 	.byte	0x02, 0x09, 0x00, 0x00, 0x02, 0x02, 0x01, 0x00, 0x02, 0x05, 0x05, 0x00, 0x03, 0x07, 0x01, 0x01
        /*0010*/ 	.byte	0x02, 0x03, 0x00, 0x00, 0x02, 0x06, 0x01, 0x00, 0x04, 0x0b, 0x08, 0x00, 0x01, 0x00, 0x00, 0x00
        /*0020*/ 	.byte	0x00, 0x00, 0x00, 0x00


//--------------------- .nv.info.otto_many_series_one_param_f32 --------------------------
	.section	.nv.info.otto_many_series_one_param_f32,"",@"SHT_CUDA_INFO"
	.sectionflags	@""
	.align	4


	//----- nvinfo : EIATTR_CUDA_API_VERSION
	.align		4
        /*0000*/ 	.byte	0x04, 0x37
        /*0002*/ 	.short	(.L_17 - .L_16)
.L_16:
        /*0004*/ 	.word	0x00000082


	//----- nvinfo : EIATTR_KPARAM_INFO
	.align		4
.L_17:
        /*0008*/ 	.byte	0x04, 0x17
        /*000a*/ 	.short	(.L_19 - .L_18)
.L_18:
        /*000c*/ 	.word	0x00000000
        /*0010*/ 	.short	0x0009
        /*0012*/ 	.short	0x0030
        /*0014*/ 	.byte	0x00, 0xf5, 0x21, 0x00


	//----- nvinfo : EIATTR_KPARAM_INFO
	.align		4
.L_19:
        /*0018*/ 	.byte	0x04, 0x17
        /*001a*/ 	.short	(.L_21 - .L_20)
.L_20:
        /*001c*/ 	.word	0x00000000
        /*0020*/ 	.short	0x0008
        /*0022*/ 	.short	0x0028
        /*0024*/ 	.byte	0x00, 0xf5, 0x21, 0x00


	//----- nvinfo : EIATTR_KPARAM_INFO
	.align		4
.L_21:
        /*0028*/ 	.byte	0x04, 0x17
        /*002a*/ 	.short	(.L_23 - .L_22)
.L_22:
        /*002c*/ 	.word	0x00000000
        /*0030*/ 	.short	0x0007
        /*0032*/ 	.short	0x0020
        /*0034*/ 	.byte	0x00, 0xf0, 0x11, 0x00


	//----- nvinfo : EIATTR_KPARAM_INFO
	.align		4
.L_23:
        /*0038*/ 	.byte	0x04, 0x17
        /*003a*/ 	.short	(.L_25 - .L_24)
.L_24:
        /*003c*/ 	.word	0x00000000
        /*0040*/ 	.short	0x0006
        /*0042*/ 	.short	0x001c
        /*0044*/ 	.byte	0x00, 0xf0, 0x11, 0x00


	//----- nvinfo : EIATTR_KPARAM_INFO
	.align		4
.L_25:
        /*0048*/ 	.byte	0x04, 0x17
        /*004a*/ 	.short	(.L_27 - .L_26)
.L_26:
        /*004c*/ 	.word	0x00000000
        /*0050*/ 	.short	0x0005
        /*0052*/ 	.short	0x0018
        /*0054*/ 	.byte	0x00, 0xf0, 0x11, 0x00


	//----- nvinfo : EIATTR_KPARAM_INFO
	.align		4
.L_27:
        /*0058*/ 	.byte	0x04, 0x17
        /*005a*/ 	.short	(.L_29 - .L_28)
.L_28:
        /*005c*/ 	.word	0x00000000
        /*0060*/ 	.short	0x0004
        /*0062*/ 	.short	0x0014
        /*0064*/ 	.byte	0x00, 0xf0, 0x11, 0x00


	//----- nvinfo : EIATTR_KPARAM_INFO
	.align		4
.L_29:
        /*0068*/ 	.byte	0x04, 0x17
        /*006a*/ 	.short	(.L_31 - .L_30)
.L_30:
        /*006c*/ 	.word	0x00000000
        /*0070*/ 	.short	0x0003
        /*0072*/ 	.short	0x0010
        /*0074*/ 	.byte	0x00, 0xf0, 0x11, 0x00


	//----- nvinfo : EIATTR_KPARAM_INFO
	.align		4
.L_31:
        /*0078*/ 	.byte	0x04, 0x17
        /*007a*/ 	.short	(.L_33 - .L_32)
.L_32:
        /*007c*/ 	.word	0x00000000
        /*0080*/ 	.short	0x0002
        /*0082*/ 	.short	0x000c
        /*0084*/ 	.byte	0x00, 0xf0, 0x11, 0x00


	//----- nvinfo : EIATTR_KPARAM_INFO
	.align		4
.L_33:
        /*0088*/ 	.byte	0x04, 0x17
        /*008a*/ 	.short	(.L_35 - .L_34)
.L_34:
        /*008c*/ 	.word	0x00000000
        /*0090*/ 	.short	0x0001
        /*0092*/ 	.short	0x0008
        /*0094*/ 	.byte	0x00, 0xf0, 0x11, 0x00


	//----- nvinfo : EIATTR_KPARAM_INFO
	.align		4
.L_35:
        /*0098*/ 	.byte	0x04, 0x17
        /*009a*/ 	.short	(.L_37 - .L_36)
.L_36:
        /*009c*/ 	.word	0x00000000
        /*00a0*/ 	.short	0x0000
        /*00a2*/ 	.short	0x0000
        /*00a4*/ 	.byte	0x00, 0xf5, 0x21, 0x00


	//----- nvinfo : EIATTR_SPARSE_MMA_MASK
	.align		4
.L_37:
        /*00a8*/ 	.byte	0x03, 0x50
        /*00aa*/ 	.short	0x0000


	//----- nvinfo : EIATTR_MAXREG_COUNT
	.align		4
        /*00ac*/ 	.byte	0x03, 0x1b
        /*00ae*/ 	.short	0x00ff


	//----- nvinfo : EIATTR_MERCURY_ISA_VERSION
	.align		4
        /*00b0*/ 	.byte	0x03, 0x5f
        /*00b2*/ 	.short	0x0101


	//----- nvinfo : EIATTR_VRC_CTA_INIT_COUNT
	.align		4
        /*00b4*/ 	.byte	0x02, 0x4a
	.zero		1
	.zero		1


	//----- nvinfo : EIATTR_EXIT_INSTR_OFFSETS
	.align		4
        /*00b8*/ 	.byte	0x04, 0x1c
        /*00ba*/ 	.short	(.L_39 - .L_38)


	//   ....[0]....
.L_38:
        /*00bc*/ 	.word	0x00000080


	//   ....[1]....
        /*00c0*/ 	.word	0x00000500


	//   ....[2]....
        /*00c4*/ 	.word	0x000016b0


	//----- nvinfo : EIATTR_CRS_STACK_SIZE
	.align		4
.L_39:
        /*00c8*/ 	.byte	0x04, 0x1e
        /*00ca*/ 	.short	(.L_41 - .L_40)
.L_40:
        /*00cc*/ 	.word	0x00000000


	//----- nvinfo : EIATTR_CBANK_PARAM_SIZE
	.align		4
.L_41:
        /*00d0*/ 	.byte	0x03, 0x19
        /*00d2*/ 	.short	0x0038


	//----- nvinfo : EIATTR_PARAM_CBANK
	.align		4
        /*00d4*/ 	.byte	0x04, 0x0a
        /*00d6*/ 	.short	(.L_43 - .L_42)
	.align		4
.L_42:
        /*00d8*/ 	.word	index@(.nv.constant0.otto_many_series_one_param_f32)
        /*00dc*/ 	.short	0x0380
        /*00de*/ 	.short	0x0038


	//----- nvinfo : EIATTR_SW_WAR
	.align		4
.L_43:
        /*00e0*/ 	.byte	0x04, 0x36
        /*00e2*/ 	.short	(.L_45 - .L_44)
.L_44:
        /*00e4*/ 	.word	0x00000008
.L_45:


//--------------------- .nv.info.otto_batch_f32   --------------------------
	.section	.nv.info.otto_batch_f32,"",@"SHT_CUDA_INFO"
	.sectionflags	@""
	.align	4


	//----- nvinfo : EIATTR_CUDA_API_VERSION
	.align		4
        /*0000*/ 	.byte	0x04, 0x37
        /*0002*/ 	.short	(.L_47 - .L_46)
.L_46:
        /*0004*/ 	.word	0x00000082


	//----- nvinfo : EIATTR_KPARAM_INFO
	.align		4
.L_47:
        /*0008*/ 	.byte	0x04, 0x17
        /*000a*/ 	.short	(.L_49 - .L_48)
.L_48:
        /*000c*/ 	.word	0x00000000
        /*0010*/ 	.short	0x000b
        /*0012*/ 	.short	0x0050
        /*0014*/ 	.byte	0x00, 0xf5, 0x21, 0x00


	//----- nvinfo : EIATTR_KPARAM_INFO
	.align		4
.L_49:
        /*0018*/ 	.byte	0x04, 0x17
        /*001a*/ 	.short	(.L_51 - .L_50)
.L_50:
        /*001c*/ 	.word	0x00000000
        /*0020*/ 	.short	0x000a
        /*0022*/ 	.short	0x0048
        /*0024*/ 	.byte	0x00, 0xf5, 0x21, 0x00


	//----- nvinfo : EIATTR_KPARAM_INFO
	.align		4
.L_51:
        /*0028*/ 	.byte	0x04, 0x17
        /*002a*/ 	.short	(.L_53 - .L_52)
.L_52:
        /*002c*/ 	.word	0x00000000
        /*0030*/ 	.short	0x0009
        /*0032*/ 	.short	0x0040
        /*0034*/ 	.byte	0x00, 0xf0, 0x11, 0x00


	//----- nvinfo : EIATTR_KPARAM_INFO
	.align		4
.L_53:
        /*0038*/ 	.byte	0x04, 0x17
        /*003a*/ 	.short	(.L_55 - .L_54)
.L_54:
        /*003c*/ 	.word	0x00000000
        /*0040*/ 	.short	0x0008
        /*0042*/ 	.short	0x003c
        /*0044*/ 	.byte	0x00, 0xf0, 0x11, 0x00


	//----- nvinfo : EIATTR_KPARAM_INFO
	.align		4
.L_55:
        /*0048*/ 	.byte	0x04, 0x17
        /*004a*/ 	.short	(.L_57 - .L_56)
.L_56:
        /*004c*/ 	.word	0x00000000
        /*0050*/ 	.short	0x0007
        /*0052*/ 	.short	0x0038
        /*0054*/ 	.byte	0x00, 0xf0, 0x11, 0x00


	//----- nvinfo : EIATTR_KPARAM_INFO
	.align		4
.L_57:
        /*0058*/ 	.byte	0x04, 0x17
        /*005a*/ 	.short	(.L_59 - .L_58)
.L_58:
        /*005c*/ 	.word	0x00000000
        /*0060*/ 	.short	0x0006
        /*0062*/ 	.short	0x0030
        /*0064*/ 	.byte	0x00, 0xf5, 0x21, 0x00


	//----- nvinfo : EIATTR_KPARAM_INFO
	.align		4
.L_59:
        /*0068*/ 	.byte	0x04, 0x17
        /*006a*/ 	.short	(.L_61 - .L_60)
.L_60:
        /*006c*/ 	.word	0x00000000
        /*0070*/ 	.short	0x0005
        /*0072*/ 	.short	0x0028
        /*0074*/ 	.byte	0x00, 0xf5, 0x21, 0x00


	//----- nvinfo : EIATTR_KPARAM_INFO
	.align		4
.L_61:
        /*0078*/ 	.byte	0x04, 0x17
        /*007a*/ 	.short	(.L_63 - .L_62)
.L_62:
        /*007c*/ 	.word	0x00000000
        /*0080*/ 	.short	0x0004
        /*0082*/ 	.short	0x0020
        /*0084*/ 	.byte	0x00, 0xf5, 0x21, 0x00


	//----- nvinfo : EIATTR_KPARAM_INFO
	.align		4
.L_63:
        /*0088*/ 	.byte	0x04, 0x17
        /*008a*/ 	.short	(.L_65 - .L_64)
.L_64:
        /*008c*/ 	.word	0x00000000
        /*0090*/ 	.short	0x0003
        /*0092*/ 	.short	0x0018
        /*0094*/ 	.byte	0x00, 0xf5, 0x21, 0x00


	//----- nvinfo : EIATTR_KPARAM_INFO
	.align		4
.L_65:
        /*0098*/ 	.byte	0x04, 0x17
        /*009a*/ 	.short	(.L_67 - .L_66)
.L_66:
        /*009c*/ 	.word	0x00000000
        /*00a0*/ 	.short	0x0002
        /*00a2*/ 	.short	0x0010
        /*00a4*/ 	.byte	0x00, 0xf5, 0x21, 0x00


	//----- nvinfo : EIATTR_KPARAM_INFO
	.align		4
.L_67:
        /*00a8*/ 	.byte	0x04, 0x17
        /*00aa*/ 	.short	(.L_69 - .L_68)
.L_68:
        /*00ac*/ 	.word	0x00000000
        /*00b0*/ 	.short	0x0001
        /*00b2*/ 	.short	0x0008
        /*00b4*/ 	.byte	0x00, 0xf5, 0x21, 0x00


	//----- nvinfo : EIATTR_KPARAM_INFO
	.align		4
.L_69:
        /*00b8*/ 	.byte	0x04, 0x17
        /*00ba*/ 	.short	(.L_71 - .L_70)
.L_70:
        /*00bc*/ 	.word	0x00000000
        /*00c0*/ 	.short	0x0000
        /*00c2*/ 	.short	0x0000
        /*00c4*/ 	.byte	0x00, 0xf5, 0x21, 0x00


	//----- nvinfo : EIATTR_SPARSE_MMA_MASK
	.align		4
.L_71:
        /*00c8*/ 	.byte	0x03, 0x50
        /*00ca*/ 	.short	0x0000


	//----- nvinfo : EIATTR_MAXREG_COUNT
	.align		4
        /*00cc*/ 	.byte	0x03, 0x1b
        /*00ce*/ 	.short	0x00ff


	//----- nvinfo : EIATTR_MERCURY_ISA_VERSION
	.align		4
        /*00d0*/ 	.byte	0x03, 0x5f
        /*00d2*/ 	.short	0x0101


	//----- nvinfo : EIATTR_VRC_CTA_INIT_COUNT
	.align		4
        /*00d4*/ 	.byte	0x02, 0x4a
	.zero		1
	.zero		1


	//----- nvinfo : EIATTR_EXIT_INSTR_OFFSETS
	.align		4
        /*00d8*/ 	.byte	0x04, 0x1c
        /*00da*/ 	.short	(.L_73 - .L_72)


	//   ....[0]....
.L_72:
        /*00dc*/ 	.word	0x000000a0


	//   ....[1]....
        /*00e0*/ 	.word	0x000005c0


	//   ....[2]....
        /*00e4*/ 	.word	0x00001410


	//----- nvinfo : EIATTR_CRS_STACK_SIZE
	.align		4
.L_73:
        /*00e8*/ 	.byte	0x04, 0x1e
        /*00ea*/ 	.short	(.L_75 - .L_74)
.L_74:
        /*00ec*/ 	.word	0x00000000


	//----- nvinfo : EIATTR_CBANK_PARAM_SIZE
	.align		4
.L_75:
        /*00f0*/ 	.byte	0x03, 0x19
        /*00f2*/ 	.short	0x0058


	//----- nvinfo : EIATTR_PARAM_CBANK
	.align		4
        /*00f4*/ 	.byte	0x04, 0x0a
        /*00f6*/ 	.short	(.L_77 - .L_76)
	.align		4
.L_76:
        /*00f8*/ 	.word	index@(.nv.constant0.otto_batch_f32)
        /*00fc*/ 	.short	0x0380
        /*00fe*/ 	.short	0x0058


	//----- nvinfo : EIATTR_SW_WAR
	.align		4
.L_77:
        /*0100*/ 	.byte	0x04, 0x36
        /*0102*/ 	.short	(.L_79 - .L_78)
.L_78:
        /*0104*/ 	.word	0x00000008
.L_79:


//--------------------- .nv.callgraph             --------------------------
	.section	.nv.callgraph,"",@"SHT_CUDA_CALLGRAPH"
	.align	4
	.sectionentsize	8
	.align		4
        /*0000*/ 	.word	0x00000000
	.align		4
        /*0004*/ 	.word	0xffffffff
	.align		4
        /*0008*/ 	.word	0x00000000
	.align		4
        /*000c*/ 	.word	0xfffffffe
	.align		4
        /*0010*/ 	.word	0x00000000
	.align		4
        /*0014*/ 	.word	0xfffffffd
	.align		4
        /*0018*/ 	.word	0x00000000
	.align		4
        /*001c*/ 	.word	0xfffffffc


//--------------------- .text.otto_many_series_one_param_f32 --------------------------
	.section	.text.otto_many_series_one_param_f32,"ax",@progbits
	.align	128
        .global         otto_many_series_one_param_f32
        .type           otto_many_series_one_param_f32,@function
        .size           otto_many_series_one_param_f32,(.L_x_49 - otto_many_series_one_param_f32)
        .other          otto_many_series_one_param_f32,@"STO_CUDA_ENTRY STV_DEFAULT"
otto_many_series_one_param_f32:
.text.otto_many_series_one_param_f32:
[----:B------:R-:W0:Y:S01]  /*0000*/  LDC R1, c[0x0][0x37c] ;  /* 0x0000df00ff017b82 */ /* 0x000e220000000800 */
[----:B------:R-:W1:Y:S07]  /*0010*/  S2R R0, SR_TID.X ;  /* 0x0000000000007919 */ /* 0x000e6e0000002100 */
[----:B------:R-:W2:Y:S01]  /*0020*/  S2UR UR17, SR_CTAID.X ;  /* 0x00000000001179c3 */ /* 0x000ea20000002500 */
[----:B0-----:R-:W-:-:S04]  /*0030*/  IADD3 R1, PT, PT, R1, -0x90, RZ ;  /* 0xffffff7001017810 */ /* 0x001fc80007ffe0ff */
[----:B------:R-:W-:-:S03]  /*0040*/  R2UR UR29, R1 ;  /* 0x00000000011d72ca */ /* 0x000fc600000e0000 */
[----:B------:R-:W2:Y:S02]  /*0050*/  LDC R2, c[0x0][0x38c] ;  /* 0x0000e300ff027b82 */ /* 0x000ea40000000800 */
[----:B--2---:R-:W-:-:S04]  /*0060*/  ISETP.LE.AND P0, PT, R2, UR17, PT ;  /* 0x0000001102007c0c */ /* 0x004fc8000bf03270 */
[----:B-1----:R-:W-:-:S13]  /*0070*/  ISETP.NE.OR P0, PT, R0, RZ, P0 ;  /* 0x000000ff0000720c */ /* 0x002fda0000705670 */
[----:B------:R-:W-:Y:S05]  /*0080*/  @P0 EXIT ;  /* 0x000000000000094d */ /* 0x000fea0003800000 */
[----:B------:R-:W0:Y:S01]  /*0090*/  LDC R0, c[0x0][0x394] ;  /* 0x0000e500ff007b82 */ /* 0x000e220000000800 */
[----:B------:R-:W-:Y:S02]  /*00a0*/  HFMA2 R3, -RZ, RZ, 0.95458984375, -112.625 ;  /* 0x3ba3d70aff037431 */ /* 0x000fe400000001ff */
[----:B------:R-:W-:-:S04]  /*00b0*/  IMAD.MOV.U32 R2, RZ, RZ, 0x43480000 ;  /* 0x43480000ff027424 */ /* 0x000fc800078e00ff */
[----:B------:R-:W-:-:S04]  /*00c0*/  FFMA R2, R3, -R2, 1 ;  /* 0x3f80000003027423 */ /* 0x000fc80000000802 */
[----:B------:R-:W-:Y:S01]  /*00d0*/  FFMA R3, R2, R3, 0.0049999998882412910461 ;  /* 0x3ba3d70a02037423 */ /* 0x000fe20000000003 */
[----:B0-----:R-:W-:-:S04]  /*00e0*/  FADD R0, R0, 200 ;  /* 0x4348000000007421 */ /* 0x001fc80000000000 */
[----:B------:R-:W0:Y:S01]  /*00f0*/  FCHK P0, R0, 200 ;  /* 0x4348000000007902 */ /* 0x000e220000000000 */
[----:B------:R-:W-:-:S04]  /*0100*/  FFMA R2, R0, R3, RZ ;  /* 0x0000000300027223 */ /* 0x000fc800000000ff */
[----:B------:R-:W-:-:S04]  /*0110*/  FFMA R4, R2, -200, R0 ;  /* 0xc348000002047823 */ /* 0x000fc80000000000 */
[----:B------:R-:W-:-:S05]  /*0120*/  FFMA R4, R3, R4, R2 ;  /* 0x0000000403047223 */ /* 0x000fca0000000002 */
[----:B------:R-:W-:Y:S01]  /*0130*/  R2UR UR11, R4 ;  /* 0x00000000040b72ca */ /* 0x000fe200000e0000 */
[----:B0-----:R-:W-:-:S14]  /*0140*/  @!P0 BRA `(.L_x_0) ;  /* 0x0000000000108947 */ /* 0x001fdc0003800000 */
[----:B------:R-:W-:Y:S02]  /*0150*/  MOV R3, 0x43480000 ;  /* 0x4348000000037802 */ /* 0x000fe40000000f00 */
[----:B------:R-:W-:-:S07]  /*0160*/  MOV R8, 0x180 ;  /* 0x0000018000087802 */ /* 0x000fce0000000f00 */
[----:B------:R-:W-:Y:S05]  /*0170*/  CALL.REL.NOINC `($__internal_0_$__cuda_sm3x_div_rn_noftz_f32_slowpath) ;  /* 0x0000001400507944 */ /* 0x000fea0003c00000 */
[----:B------:R-:W-:-:S05]  /*0180*/  UMOV UR11, UR8 ;  /* 0x00000008000b7c82 */ /* 0x000fca0008000000 */
.L_x_0:
[----:B------:R-:W0:Y:S01]  /*0190*/  LDC R3, c[0x0][0x394] ;  /* 0x0000e500ff037b82 */ /* 0x000e220000000800 */
[----:B------:R-:W-:Y:S01]  /*01a0*/  MOV R5, 0x43480000 ;  /* 0x4348000000057802 */ /* 0x000fe20000000f00 */
[----:B------:R-:W-:-:S04]  /*01b0*/  IMAD.MOV.U32 R0, RZ, RZ, 0x3ba3d70a ;  /* 0x3ba3d70aff007424 */ /* 0x000fc800078e00ff */
[----:B------:R-:W-:-:S04]  /*01c0*/  FFMA R5, R0, -R5, 1 ;  /* 0x3f80000000057423 */ /* 0x000fc80000000805 */
[----:B------:R-:W-:Y:S01]  /*01d0*/  FFMA R0, R5, R0, 0.0049999998882412910461 ;  /* 0x3ba3d70a05007423 */ /* 0x000fe20000000000 */
[----:B0-----:R-:W-:-:S04]  /*01e0*/  FADD R3, -R3, 200 ;  /* 0x4348000003037421 */ /* 0x001fc80000000100 */
[----:B------:R-:W0:Y:S01]  /*01f0*/  FCHK P0, R3, 200 ;  /* 0x4348000003007902 */ /* 0x000e220000000000 */
[----:B------:R-:W-:-:S04]  /*0200*/  FFMA R2, R0, R3, RZ ;  /* 0x0000000300027223 */ /* 0x000fc800000000ff */
[----:B------:R-:W-:-:S04]  /*0210*/  FFMA R5, R2, -200, R3 ;  /* 0xc348000002057823 */ /* 0x000fc80000000003 */
[----:B------:R-:W-:-:S05]  /*0220*/  FFMA R5, R0, R5, R2 ;  /* 0x0000000500057223 */ /* 0x000fca0000000002 */
[----:B------:R-:W-:Y:S01]  /*0230*/  R2UR UR14, R5 ;  /* 0x00000000050e72ca */ /* 0x000fe200000e0000 */
[----:B0-----:R-:W-:-:S14]  /*0240*/  @!P0 BRA `(.L_x_1) ;  /* 0x0000000000148947 */ /* 0x001fdc0003800000 */
[----:B------:R-:W-:Y:S02]  /*0250*/  IMAD.MOV.U32 R0, RZ, RZ, R3 ;  /* 0x000000ffff007224 */ /* 0x000fe400078e0003 */
[----:B------:R-:W-:Y:S01]  /*0260*/  HFMA2 R3, -RZ, RZ, 3.640625, 0 ;  /* 0x43480000ff037431 */ /* 0x000fe200000001ff */
[----:B------:R-:W-:-:S07]  /*0270*/  MOV R8, 0x290 ;  /* 0x0000029000087802 */ /* 0x000fce0000000f00 */
[----:B------:R-:W-:Y:S05]  /*0280*/  CALL.REL.NOINC `($__internal_0_$__cuda_sm3x_div_rn_noftz_f32_slowpath) ;  /* 0x00000014000c7944 */ /* 0x000fea0003c00000 */
[----:B------:R-:W-:-:S05]  /*0290*/  UMOV UR14, UR8 ;  /* 0x00000008000e7c82 */ /* 0x000fca0008000000 */
.L_x_1:
[----:B------:R-:W0:Y:S01]  /*02a0*/  LDC R2, c[0x0][0x388] ;  /* 0x0000e200ff027b82 */ /* 0x000e220000000800 */
[----:B------:R1:W-:Y:S04]  /*02b0*/  STL [R1], RZ ;  /* 0x000000ff01007387 */ /* 0x0003e80000100800 */
[----:B------:R1:W-:Y:S04]  /*02c0*/  STL [R1+0x24], RZ ;  /* 0x000024ff01007387 */ /* 0x0003e80000100800 */
[----:B------:R1:W-:Y:S04]  /*02d0*/  STL [R1+0x4], RZ ;  /* 0x000004ff01007387 */ /* 0x0003e80000100800 */
[----:B------:R1:W-:Y:S04]  /*02e0*/  STL [R1+0x28], RZ ;  /* 0x000028ff01007387 */ /* 0x0003e80000100800 */
[----:B------:R1:W-:Y:S04]  /*02f0*/  STL [R1+0x8], RZ ;  /* 0x000008ff01007387 */ /* 0x0003e80000100800 */
[----:B------:R1:W-:Y:S01]  /*0300*/  STL [R1+0x2c], RZ ;  /* 0x00002cff01007387 */ /* 0x0003e20000100800 */
[----:B0-----:R-:W-:-:S03]  /*0310*/  ISETP.GE.AND P0, PT, R2, 0x1, PT ;  /* 0x000000010200780c */ /* 0x001fc60003f06270 */
[----:B------:R1:W-:Y:S04]  /*0320*/  STL [R1+0xc], RZ ;  /* 0x00000cff01007387 */ /* 0x0003e80000100800 */
        /* <DEDUP_REMOVED lines=28> */
[----:B------:R1:W-:Y:S01]  /*04f0*/  STL [R1+0x8c], RZ ;  /* 0x00008cff01007387 */ /* 0x0003e20000100800 */
[----:B------:R-:W-:Y:S05]  /*0500*/  @!P0 EXIT ;  /* 0x000000000000894d */ /* 0x000fea0003800000 */
[----:B------:R-:W0:Y:S01]  /*0510*/  LDCU UR4, c[0x0][0x390] ;  /* 0x00007200ff0477ac */ /* 0x000e220008000800 */
[----:B------:R-:W-:Y:S01]  /*0520*/  IADD3 R2, PT, PT, -R2, RZ, RZ ;  /* 0x000000ff02027210 */ /* 0x000fe20007ffe1ff */
[----:B------:R-:W2:Y:S01]  /*0530*/  LDCU.64 UR12, c[0x0][0x3a8] ;  /* 0x00007500ff0c77ac */ /* 0x000ea20008000a00 */
[----:B0-----:R-:W-:-:S04]  /*0540*/  UISETP.LT.AND UP0, UPT, UR4, 0x1, UPT ;  /* 0x000000010400788c */ /* 0x001fc8000bf01270 */
[----:B------:R-:W-:Y:S02]  /*0550*/  USEL UR4, UR4, 0x1, !UP0 ;  /* 0x0000000104047887 */ /* 0x000fe4000c000000 */
[----:B--2---:R-:W-:-:S04]  /*0560*/  UIMAD.WIDE.U32 UR12, UR17, 0x4, UR12 ;  /* 0x00000004110c78a5 */ /* 0x004fc8000f8e000c */
[----:B------:R-:W-:Y:S01]  /*0570*/  I2FP.F32.U32 R0, UR4 ;  /* 0x0000000400007c45 */ /* 0x000fe20008201000 */
[----:B------:R-:W-:Y:S02]  /*0580*/  UMOV UR4, 0x40000000 ;  /* 0x4000000000047882 */ /* 0x000fe40000000000 */
[----:B------:R-:W-:Y:S02]  /*0590*/  IMAD.U32 R6, RZ, RZ, UR4 ;  /* 0x00000004ff067e24 */ /* 0x000fe4000f8e00ff */
[----:B------:R-:W-:-:S04]  /*05a0*/  FADD R5, R0, 1 ;  /* 0x3f80000000057421 */ /* 0x000fc80000000000 */
[----:B------:R-:W0:Y:S08]  /*05b0*/  MUFU.RCP R0, R5 ;  /* 0x0000000500007308 */ /* 0x000e300000001000 */
[----:B------:R-:W2:Y:S01]  /*05c0*/  FCHK P0, R6, R5 ;  /* 0x0000000506007302 */ /* 0x000ea20000000000 */
[----:B0-----:R-:W-:-:S04]  /*05d0*/  FFMA R3, R0, -R5, 1 ;  /* 0x3f80000000037423 */ /* 0x001fc80000000805 */
[----:B------:R-:W-:-:S04]  /*05e0*/  FFMA R0, R0, R3, R0 ;  /* 0x0000000300007223 */ /* 0x000fc80000000000 */
[----:B------:R-:W-:-:S04]  /*05f0*/  FFMA R3, R0, 2, RZ ;  /* 0x4000000000037823 */ /* 0x000fc800000000ff */
[----:B------:R-:W-:-:S04]  /*0600*/  FFMA R4, R3, -R5, 2 ;  /* 0x4000000003047423 */ /* 0x000fc80000000805 */
[----:B------:R-:W-:Y:S01]  /*0610*/  FFMA R4, R0, R4, R3 ;  /* 0x0000000400047223 */ /* 0x000fe20000000003 */
[----:B--2---:R-:W-:Y:S06]  /*0620*/  @!P0 BRA `(.L_x_2) ;  /* 0x0000000000148947 */ /* 0x004fec0003800000 */
[----:B------:R-:W-:Y:S02]  /*0630*/  HFMA2 R0, -RZ, RZ, 2, 0 ;  /* 0x40000000ff007431 */ /* 0x000fe400000001ff */
[----:B------:R-:W-:Y:S01]  /*0640*/  IMAD.MOV.U32 R3, RZ, RZ, R5 ;  /* 0x000000ffff037224 */ /* 0x000fe200078e0005 */
[----:B------:R-:W-:-:S07]  /*0650*/  MOV R8, 0x670 ;  /* 0x0000067000087802 */ /* 0x000fce0000000f00 */
[----:B-1----:R-:W-:Y:S05]  /*0660*/  CALL.REL.NOINC `($__internal_0_$__cuda_sm3x_div_rn_noftz_f32_slowpath) ;  /* 0x0000001000147944 */ /* 0x002fea0003c00000 */
[----:B------:R-:W-:-:S07]  /*0670*/  IMAD.U32 R4, RZ, RZ, UR8 ;  /* 0x00000008ff047e24 */ /* 0x000fce000f8e00ff */
.L_x_2:
[----:B------:R-:W0:Y:S02]  /*0680*/  LDCU.64 UR4, c[0x0][0x398] ;  /* 0x00007300ff0477ac */ /* 0x000e240008000a00 */
[----:B0-----:R-:W-:-:S04]  /*0690*/  UISETP.LT.AND UP0, UPT, UR4, 0x1, UPT ;  /* 0x000000010400788c */ /* 0x001fc8000bf01270 */
[----:B------:R-:W-:-:S04]  /*06a0*/  USEL UR4, UR4, 0x1, !UP0 ;  /* 0x0000000104047887 */ /* 0x000fc8000c000000 */
[----:B------:R-:W-:-:S04]  /*06b0*/  UIMAD UR4, UR4, UR5, URZ ;  /* 0x00000005040472a4 */ /* 0x000fc8000f8e02ff */
[----:B------:R-:W-:-:S04]  /*06c0*/  UISETP.LT.AND UP0, UPT, UR4, 0x1, UPT ;  /* 0x000000010400788c */ /* 0x000fc8000bf01270 */
[----:B------:R-:W-:-:S06]  /*06d0*/  USEL UR4, UR4, 0x1, !UP0 ;  /* 0x0000000104047887 */ /* 0x000fcc000c000000 */
[----:B------:R-:W-:Y:S01]  /*06e0*/  I2FP.F32.U32 R0, UR4 ;  /* 0x0000000400007c45 */ /* 0x000fe20008201000 */
[----:B------:R-:W-:Y:S02]  /*06f0*/  UMOV UR4, 0x40000000 ;  /* 0x4000000000047882 */ /* 0x000fe40000000000 */
[----:B------:R-:W-:Y:S02]  /*0700*/  MOV R8, UR4 ;  /* 0x0000000400087c02 */ /* 0x000fe40008000f00 */
[----:B------:R-:W-:-:S04]  /*0710*/  FADD R3, R0, 1 ;  /* 0x3f80000000037421 */ /* 0x000fc80000000000 */
[----:B------:R-:W0:Y:S08]  /*0720*/  MUFU.RCP R0, R3 ;  /* 0x0000000300007308 */ /* 0x000e300000001000 */
[----:B------:R-:W2:Y:S01]  /*0730*/  FCHK P0, R8, R3 ;  /* 0x0000000308007302 */ /* 0x000ea20000000000 */
[----:B0-----:R-:W-:-:S04]  /*0740*/  FFMA R5, -R3, R0, 1 ;  /* 0x3f80000003057423 */ /* 0x001fc80000000100 */
[----:B------:R-:W-:-:S04]  /*0750*/  FFMA R0, R0, R5, R0 ;  /* 0x0000000500007223 */ /* 0x000fc80000000000 */
[----:B------:R-:W-:-:S04]  /*0760*/  FFMA R5, R0, 2, RZ ;  /* 0x4000000000057823 */ /* 0x000fc800000000ff */
[----:B------:R-:W-:-:S04]  /*0770*/  FFMA R6, -R3, R5, 2 ;  /* 0x4000000003067423 */ /* 0x000fc80000000105 */
[----:B------:R-:W-:Y:S01]  /*0780*/  FFMA R5, R0, R6, R5 ;  /* 0x0000000600057223 */ /* 0x000fe20000000005 */
[----:B--2---:R-:W-:Y:S06]  /*0790*/  @!P0 BRA `(.L_x_3) ;  /* 0x0000000000108947 */ /* 0x004fec0003800000 */
[----:B------:R-:W-:Y:S01]  /*07a0*/  IMAD.MOV.U32 R0, RZ, RZ, 0x40000000 ;  /* 0x40000000ff007424 */ /* 0x000fe200078e00ff */
[----:B------:R-:W-:-:S07]  /*07b0*/  MOV R8, 0x7d0 ;  /* 0x000007d000087802 */ /* 0x000fce0000000f00 */
[----:B-1----:R-:W-:Y:S05]  /*07c0*/  CALL.REL.NOINC `($__internal_0_$__cuda_sm3x_div_rn_noftz_f32_slowpath) ;  /* 0x0000000c00bc7944 */ /* 0x002fea0003c00000 */
[----:B------:R-:W-:-:S07]  /*07d0*/  MOV R5, UR8 ;  /* 0x0000000800057c02 */ /* 0x000fce0008000f00 */
.L_x_3:
[----:B------:R-:W0:Y:S02]  /*07e0*/  LDCU UR4, c[0x0][0x39c] ;  /* 0x00007380ff0477ac */ /* 0x000e240008000800 */
[----:B0-----:R-:W-:-:S04]  /*07f0*/  UISETP.LT.AND UP0, UPT, UR4, 0x1, UPT ;  /* 0x000000010400788c */ /* 0x001fc8000bf01270 */
[----:B------:R-:W-:-:S06]  /*0800*/  USEL UR4, UR4, 0x1, !UP0 ;  /* 0x0000000104047887 */ /* 0x000fcc000c000000 */
[----:B------:R-:W-:Y:S01]  /*0810*/  I2FP.F32.U32 R0, UR4 ;  /* 0x0000000400007c45 */ /* 0x000fe20008201000 */
[----:B------:R-:W-:Y:S02]  /*0820*/  UMOV UR4, 0x40000000 ;  /* 0x4000000000047882 */ /* 0x000fe40000000000 */
[----:B------:R-:W-:Y:S02]  /*0830*/  IMAD.U32 R8, RZ, RZ, UR4 ;  /* 0x00000004ff087e24 */ /* 0x000fe4000f8e00ff */
        /* <DEDUP_REMOVED lines=9> */
[----:B------:R-:W-:Y:S01]  /*08d0*/  HFMA2 R0, -RZ, RZ, 2, 0 ;  /* 0x40000000ff007431 */ /* 0x000fe200000001ff */
[----:B------:R-:W-:-:S07]  /*08e0*/  MOV R8, 0x900 ;  /* 0x0000090000087802 */ /* 0x000fce0000000f00 */
[----:B-1----:R-:W-:Y:S05]  /*08f0*/  CALL.REL.NOINC `($__internal_0_$__cuda_sm3x_div_rn_noftz_f32_slowpath) ;  /* 0x0000000c00707944 */ /* 0x002fea0003c00000 */
[----:B------:R-:W-:-:S07]  /*0900*/  IMAD.U32 R6, RZ, RZ, UR8 ;  /* 0x00000008ff067e24 */ /* 0x000fce000f8e00ff */
.L_x_4:
[----:B------:R-:W0:Y:S02]  /*0910*/  LDCU UR4, c[0x0][0x39c] ;  /* 0x00007380ff0477ac */ /* 0x000e240008000800 */
[----:B0-----:R-:W-:-:S04]  /*0920*/  ULEA.HI UR4, UR4, UR4, URZ, 0x1 ;  /* 0x0000000404047291 */ /* 0x001fc8000f8f08ff */
[----:B------:R-:W-:-:S04]  /*0930*/  USHF.R.S32.HI UR4, URZ, 0x1, UR4 ;  /* 0x00000001ff047899 */ /* 0x000fc80008011404 */
        /* <DEDUP_REMOVED lines=18> */
.L_x_5:
[----:B------:R-:W0:Y:S01]  /*0a60*/  LDC R0, c[0x0][0x394] ;  /* 0x0000e500ff007b82 */ /* 0x000e220000000800 */
[----:B------:R-:W-:Y:S02]  /*0a70*/  IMAD.MOV.U32 R15, RZ, RZ, 0x3c23d70a ;  /* 0x3c23d70aff0f7424 */ /* 0x000fe400078e00ff */
[----:B------:R-:W-:Y:S01]  /*0a80*/  HFMA2 R7, -RZ, RZ, 0, 0 ;  /* 0x00000000ff077431 */ /* 0x000fe200000001ff */
[----:B------:R-:W-:Y:S01]  /*0a90*/  MOV R20, 0x7fc00000 ;  /* 0x7fc0000000147802 */ /* 0x000fe20000000f00 */
[----:B------:R-:W-:Y:S01]  /*0aa0*/  IMAD.MOV.U32 R17, RZ, RZ, RZ ;  /* 0x000000ffff117224 */ /* 0x000fe200078e00ff */
[----:B------:R-:W-:Y:S01]  /*0ab0*/  MOV R19, 0x7fc00000 ;  /* 0x7fc0000000137802 */ /* 0x000fe20000000f00 */
[----:B------:R-:W-:Y:S01]  /*0ac0*/  IMAD.MOV.U32 R14, RZ, RZ, RZ ;  /* 0x000000ffff0e7224 */ /* 0x000fe200078e00ff */
[----:B------:R-:W-:Y:S02]  /*0ad0*/  CS2R R12, SRZ ;  /* 0x00000000000c7805 */ /* 0x000fe4000001ff00 */
[----:B------:R-:W-:Y:S01]  /*0ae0*/  CS2R R10, SRZ ;  /* 0x00000000000a7805 */ /* 0x000fe2000001ff00 */
[----:B------:R-:W-:Y:S01]  /*0af0*/  UMOV UR4, URZ ;  /* 0x000000ff00047c82 */ /* 0x000fe20008000000 */
[----:B------:R-:W-:Y:S01]  /*0b00*/  UMOV UR18, 0x1 ;  /* 0x0000000100127882 */ /* 0x000fe20000000000 */
[----:B------:R-:W-:Y:S01]  /*0b10*/  UMOV UR5, URZ ;  /* 0x000000ff00057c82 */ /* 0x000fe20008000000 */
[----:B------:R-:W-:Y:S01]  /*0b20*/  UMOV UR6, URZ ;  /* 0x000000ff00067c82 */ /* 0x000fe20008000000 */
[----:B------:R-:W2:Y:S01]  /*0b30*/  LDCU.64 UR22, c[0x0][0x358] ;  /* 0x00006b00ff1677ac */ /* 0x000ea20008000a00 */
[----:B------:R-:W3:Y:S01]  /*0b40*/  LDCU UR28, c[0x0][0x38c] ;  /* 0x00007180ff1c77ac */ /* 0x000ee20008000800 */
[----:B------:R-:W4:Y:S01]  /*0b50*/  LDCU.64 UR24, c[0x0][0x380] ;  /* 0x00007000ff1877ac */ /* 0x000f220008000a00 */
[CC--:B0-----:R-:W-:Y:S01]  /*0b60*/  FFMA R18, -R0.reuse, R15.reuse, 1 ;  /* 0x3f80000000127423 */ /* 0x0c1fe2000000010f */
[----:B------:R-:W-:Y:S01]  /*0b70*/  FFMA R15, R0, R15, 1 ;  /* 0x3f800000000f7423 */ /* 0x000fe2000000000f */
[----:B------:R-:W0:Y:S01]  /*0b80*/  LDCU UR19, c[0x0][0x3a0] ;  /* 0x00007400ff1377ac */ /* 0x000e220008000800 */
[----:B------:R-:W0:Y:S01]  /*0b90*/  LDCU.64 UR26, c[0x0][0x3b0] ;  /* 0x00007600ff1a77ac */ /* 0x000e220008000a00 */
[----:B------:R-:W-:Y:S01]  /*0ba0*/  UMOV UR7, URZ ;  /* 0x000000ff00077c82 */ /* 0x000fe20008000000 */
[----:B------:R-:W-:Y:S01]  /*0bb0*/  UMOV UR8, URZ ;  /* 0x000000ff00087c82 */ /* 0x000fe20008000000 */
[----:B------:R-:W-:Y:S01]  /*0bc0*/  UMOV UR9, URZ ;  /* 0x000000ff00097c82 */ /* 0x000fe20008000000 */
[----:B--234-:R-:W-:-:S05]  /*0bd0*/  UMOV UR10, URZ ;  /* 0x000000ff000a7c82 */ /* 0x01cfca0008000000 */
.L_x_15:
[----:B------:R-:W-:-:S06]  /*0be0*/  UIMAD.WIDE UR20, UR17, 0x4, UR24 ;  /* 0x00000004111478a5 */ /* 0x000fcc000f8e0218 */
[----:B0-2---:R-:W-:Y:S01]  /*0bf0*/  IMAD.U32 R8, RZ, RZ, UR20 ;  /* 0x00000014ff087e24 */ /* 0x005fe2000f8e00ff */
[----:B------:R-:W-:-:S05]  /*0c00*/  MOV R9, UR21 ;  /* 0x0000001500097c02 */ /* 0x000fca0008000f00 */
[----:B------:R-:W2:Y:S01]  /*0c10*/  LDG.E.CONSTANT R8, desc[UR22][R8.64] ;  /* 0x0000001608087981 */ /* 0x000ea2000c1e9900 */
[----:B------:R-:W-:Y:S01]  /*0c20*/  ISETP.NE.AND P4, PT, R17, RZ, PT ;  /* 0x000000ff1100720c */ /* 0x000fe20003f85270 */
[----:B------:R-:W-:Y:S01]  /*0c30*/  VIADD R2, R2, 0x1 ;  /* 0x0000000102027836 */ /* 0x000fe20000000000 */
[----:B--2---:R-:W-:-:S04]  /*0c40*/  FSETP.NE.AND P0, PT, |R8|, +INF , PT ;  /* 0x7f8000000800780b */ /* 0x004fc80003f05200 */
[----:B------:R-:W-:-:S04]  /*0c50*/  FSEL R0, R8, RZ, P0 ;  /* 0x000000ff08007208 */ /* 0x000fc80000000000 */
[----:B------:R-:W-:-:S03]  /*0c60*/  R2UR UR15, R0 ;  /* 0x00000000000f72ca */ /* 0x000fc600000e0000 */
[----:B------:R-:W-:-:S12]  /*0c70*/  @!P4 BRA `(.L_x_6) ;  /* 0x00000000004cc947 */ /* 0x000fd80003800000 */
[----:B------:R-:W-:Y:S01]  /*0c80*/  ISETP.GE.U32.AND P1, PT, R17, 0x9, PT ;  /* 0x000000091100780c */ /* 0x000fe20003f26070 */
[----:B------:R-:W-:-:S12]  /*0c90*/  ULEA UR16, UR10, UR29, 0x2 ;  /* 0x0000001d0a107291 */ /* 0x000fd8000f8e10ff */
[----:B------:R-:W2:Y:S04]  /*0ca0*/  @P1 LDL R0, [UR16] ;  /* 0x00000010ff001983 */ /* 0x000ea80008100800 */
[----:B------:R-:W3:Y:S01]  /*0cb0*/  @P1 LDL R3, [UR16+0x24] ;  /* 0x00002410ff031983 */ /* 0x000ee20008100800 */
[----:B------:R-:W-:Y:S01]  /*0cc0*/  MOV R8, UR15 ;  /* 0x0000000f00087c02 */ /* 0x000fe20008000f00 */
[----:B------:R-:W-:Y:S01]  /*0cd0*/  IMAD.U32 R9, RZ, RZ, UR15 ;  /* 0x0000000fff097e24 */ /* 0x000fe2000f8e00ff */
[----:B------:R-:W-:Y:S02]  /*0ce0*/  UISETP.NE.AND UP0, UPT, UR10, 0x8, UPT ;  /* 0x000000080a00788c */ /* 0x000fe4000bf05270 */
[----:B------:R-:W-:Y:S01]  /*0cf0*/  UIADD3 UR10, UPT, UPT, UR10, 0x1, URZ ;  /* 0x000000010a0a7890 */ /* 0x000fe2000fffe0ff */
[----:B------:R-:W-:Y:S01]  /*0d00*/  FADD R8, R8, -UR8 ;  /* 0x8000000808087e21 */ /* 0x000fe20008000000 */
[----:B------:R-:W-:-:S02]  /*0d10*/  FSETP.GT.AND P0, PT, R9, UR8, PT ;  /* 0x0000000809007c0b */ /* 0x000fc4000bf04000 */
[----:B------:R-:W-:Y:S02]  /*0d20*/  USEL UR10, UR10, URZ, UP0 ;  /* 0x000000ff0a0a7287 */ /* 0x000fe40008000000 */
[----:B------:R-:W-:Y:S02]  /*0d30*/  FMNMX R22, RZ, R8, !PT ;  /* 0x00000008ff167209 */ /* 0x000fe40007800000 */
[----:B------:R-:W-:-:S03]  /*0d40*/  FSEL R9, -R8, RZ, !P0 ;  /* 0x000000ff08097208 */ /* 0x000fc60004000100 */
[----:B------:R4:W-:Y:S04]  /*0d50*/  STL [UR16], R22 ;  /* 0x00000016ff007987 */ /* 0x0009e80008100810 */
[----:B------:R4:W-:Y:S01]  /*0d60*/  STL [UR16+0x24], R9 ;  /* 0x00002409ff007987 */ /* 0x0009e20008100810 */
[----:B--2---:R-:W-:Y:S01]  /*0d70*/  @P1 FADD R7, R7, -R0 ;  /* 0x8000000007071221 */ /* 0x004fe20000000000 */
[----:B---3--:R-:W-:-:S03]  /*0d80*/  @P1 FADD R10, R10, -R3 ;  /* 0x800000030a0a1221 */ /* 0x008fc60000000000 */
[----:B------:R-:W-:Y:S01]  /*0d90*/  FADD R7, R22, R7 ;  /* 0x0000000716077221 */ /* 0x000fe20000000000 */
[----:B----4-:R-:W-:-:S07]  /*0da0*/  FADD R10, R9, R10 ;  /* 0x0000000a090a7221 */ /* 0x010fce0000000000 */
.L_x_6:
[----:B------:R-:W-:Y:S01]  /*0db0*/  FADD R21, R10, R7 ;  /* 0x000000070a157221 */ /* 0x000fe20000000000 */
[----:B------:R-:W-:Y:S01]  /*0dc0*/  ISETP.GE.U32.AND P0, PT, R17, 0x9, PT ;  /* 0x000000091100780c */ /* 0x000fe20003f06070 */
[----:B------:R-:W-:Y:S01]  /*0dd0*/  HFMA2 R3, -RZ, RZ, 0, 0 ;  /* 0x00000000ff037431 */ /* 0x000fe200000001ff */
[----:B------:R-:W-:Y:S02]  /*0de0*/  ISETP.NE.AND P3, PT, R2, RZ, PT ;  /* 0x000000ff0200720c */ /* 0x000fe40003f65270 */
[----:B------:R-:W-:-:S13]  /*0df0*/  FSETP.EQ.OR P1, PT, R21, RZ, !P0 ;  /* 0x000000ff1500720b */ /* 0x000fda0004722400 */
[----:B------:R-:W-:Y:S05]  /*0e00*/  @P1 BRA `(.L_x_7) ;  /* 0x0000000000381947 */ /* 0x000fea0003800000 */
[----:B------:R-:W2:Y:S01]  /*0e10*/  MUFU.RCP R3, R21 ;  /* 0x0000001500037308 */ /* 0x000ea20000001000 */
[----:B------:R-:W-:-:S07]  /*0e20*/  FADD R0, -R10, R7 ;  /* 0x000000070a007221 */ /* 0x000fce0000000100 */
[----:B------:R-:W3:Y:S01]  /*0e30*/  FCHK P1, R0, R21 ;  /* 0x0000001500007302 */ /* 0x000ee20000020000 */
[----:B--2---:R-:W-:-:S04]  /*0e40*/  FFMA R8, -R21, R3, 1 ;  /* 0x3f80000015087423 */ /* 0x004fc80000000103 */
[----:B------:R-:W-:-:S04]  /*0e50*/  FFMA R3, R3, R8, R3 ;  /* 0x0000000803037223 */ /* 0x000fc80000000003 */
[----:B------:R-:W-:-:S04]  /*0e60*/  FFMA R8, R0, R3, RZ ;  /* 0x0000000300087223 */ /* 0x000fc800000000ff */
[----:B------:R-:W-:-:S04]  /*0e70*/  FFMA R9, -R21, R8, R0 ;  /* 0x0000000815097223 */ /* 0x000fc80000000100 */
[----:B------:R-:W-:Y:S01]  /*0e80*/  FFMA R3, R3, R9, R8 ;  /* 0x0000000903037223 */ /* 0x000fe20000000008 */
[----:B---3--:R-:W-:Y:S06]  /*0e90*/  @!P1 BRA `(.L_x_8) ;  /* 0x0000000000109947 */ /* 0x008fec0003800000 */
[----:B------:R-:W-:Y:S01]  /*0ea0*/  IMAD.MOV.U32 R3, RZ, RZ, R21 ;  /* 0x000000ffff037224 */ /* 0x000fe200078e0015 */
[----:B------:R-:W-:-:S07]  /*0eb0*/  MOV R8, 0xed0 ;  /* 0x00000ed000087802 */ /* 0x000fce0000000f00 */
[----:B01----:R-:W-:Y:S05]  /*0ec0*/  CALL.REL.NOINC `($__internal_0_$__cuda_sm3x_div_rn_noftz_f32_slowpath) ;  /* 0x0000000400fc7944 */ /* 0x003fea0003c00000 */
[----:B------:R-:W-:-:S07]  /*0ed0*/  MOV R3, UR8 ;  /* 0x0000000800037c02 */ /* 0x000fce0008000f00 */
.L_x_8:
[----:B------:R-:W-:-:S07]  /*0ee0*/  FADD R3, |R3|, -RZ ;  /* 0x800000ff03037221 */ /* 0x000fce0000000200 */
.L_x_7:
[C---:B------:R-:W-:Y:S01]  /*0ef0*/  FMUL R0, R3.reuse, R6 ;  /* 0x0000000603007220 */ /* 0x040fe20000400000 */
[C---:B------:R-:W-:Y:S01]  /*0f00*/  FMUL R8, R3.reuse, R5 ;  /* 0x0000000503087220 */ /* 0x040fe20000400000 */
[----:B------:R-:W-:Y:S02]  /*0f10*/  FMUL R3, R3, R16 ;  /* 0x0000001003037220 */ /* 0x000fe40000400000 */
[----:B------:R-:W-:Y:S01]  /*0f20*/  FADD R22, -R0, 1 ;  /* 0x3f80000000167421 */ /* 0x000fe20000000100 */
[----:B------:R-:W-:-:S03]  /*0f30*/  FADD R9, -R8, 1 ;  /* 0x3f80000008097421 */ /* 0x000fc60000000100 */
[----:B------:R-:W-:Y:S01]  /*0f40*/  FMUL R11, R22, R11 ;  /* 0x0000000b160b7220 */ /* 0x000fe20000400000 */
[----:B------:R-:W-:-:S03]  /*0f50*/  FMUL R9, R9, R12 ;  /* 0x0000000c09097220 */ /* 0x000fc60000400000 */
[----:B------:R-:W-:Y:S01]  /*0f60*/  FFMA R11, R0, UR15, R11 ;  /* 0x0000000f000b7c23 */ /* 0x000fe2000800000b */
[----:B------:R-:W-:Y:S01]  /*0f70*/  FADD R0, -R3, 1 ;  /* 0x3f80000003007421 */ /* 0x000fe20000000100 */
[----:B------:R-:W-:-:S03]  /*0f80*/  FFMA R12, R8, UR15, R9 ;  /* 0x0000000f080c7c23 */ /* 0x000fc60008000009 */
[----:B------:R-:W-:Y:S01]  /*0f90*/  FMUL R0, R0, UR9 ;  /* 0x0000000900007c20 */ /* 0x000fe20008400000 */
[----:B------:R-:W-:-:S03]  /*0fa0*/  FADD R8, R11, -R12 ;  /* 0x8000000c0b087221 */ /* 0x000fc60000000000 */
[----:B------:R-:W-:Y:S01]  /*0fb0*/  FFMA R0, R3, UR15, R0 ;  /* 0x0000000f03007c23 */ /* 0x000fe20008000000 */
[----:B0-----:R-:W-:-:S04]  /*0fc0*/  FADD R9, R8, UR19 ;  /* 0x0000001308097e21 */ /* 0x001fc80008000000 */
[----:B------:R-:W-:Y:S01]  /*0fd0*/  R2UR UR9, R0 ;  /* 0x00000000000972ca */ /* 0x000fe200000e0000 */
[----:B------:R-:W0:Y:S01]  /*0fe0*/  MUFU.RCP R8, R9 ;  /* 0x0000000900087308 */ /* 0x000e220000001000 */
[----:B------:R-:W-:-:S11]  /*0ff0*/  FSETP.NEU.AND P5, PT, R9, RZ, PT ;  /* 0x000000ff0900720b */ /* 0x000fd60003fad000 */
[----:B------:R-:W-:-:S04]  /*1000*/  IMAD.U32 R22, RZ, RZ, UR9 ;  /* 0x00000009ff167e24 */ /* 0x000fc8000f8e00ff */
[----:B------:R-:W2:Y:S01]  /*1010*/  FCHK P1, R22, R9 ;  /* 0x0000000916007302 */ /* 0x000ea20000020000 */
[----:B0-----:R-:W-:-:S04]  /*1020*/  FFMA R3, -R9, R8, 1 ;  /* 0x3f80000009037423 */ /* 0x001fc80000000108 */
[----:B------:R-:W-:-:S04]  /*1030*/  FFMA R0, R8, R3, R8 ;  /* 0x0000000308007223 */ /* 0x000fc80000000008 */
[----:B------:R-:W-:-:S04]  /*1040*/  FFMA R3, R0, UR9, RZ ;  /* 0x0000000900037c23 */ /* 0x000fc800080000ff */
[----:B------:R-:W-:-:S04]  /*1050*/  FFMA R8, -R9, R3, UR9 ;  /* 0x0000000909087e23 */ /* 0x000fc80008000103 */
[----:B------:R-:W-:Y:S01]  /*1060*/  FFMA R0, R0, R8, R3 ;  /* 0x0000000800007223 */ /* 0x000fe20000000003 */
[----:B--2---:R-:W-:Y:S06]  /*1070*/  @!P1 BRA `(.L_x_9) ;  /* 0x0000000000149947 */ /* 0x004fec0003800000 */
[----:B------:R-:W-:Y:S01]  /*1080*/  MOV R3, R9 ;  /* 0x0000000900037202 */ /* 0x000fe20000000f00 */
[----:B------:R-:W-:Y:S01]  /*1090*/  IMAD.U32 R0, RZ, RZ, UR9 ;  /* 0x00000009ff007e24 */ /* 0x000fe2000f8e00ff */
[----:B------:R-:W-:-:S07]  /*10a0*/  MOV R8, 0x10c0 ;  /* 0x000010c000087802 */ /* 0x000fce0000000f00 */
[----:B-1----:R-:W-:Y:S05]  /*10b0*/  CALL.REL.NOINC `($__internal_0_$__cuda_sm3x_div_rn_noftz_f32_slowpath) ;  /* 0x0000000400807944 */ /* 0x002fea0003c00000 */
[----:B------:R-:W-:-:S07]  /*10c0*/  MOV R0, UR8 ;  /* 0x0000000800007c02 */ /* 0x000fce0008000f00 */
.L_x_9:
[----:B------:R-:W-:Y:S01]  /*10d0*/  FSEL R0, R0, RZ, P5 ;  /* 0x000000ff00007208 */ /* 0x000fe20002800000 */
[----:B------:R-:W-:-:S03]  /*10e0*/  UIMAD.WIDE UR20, UR17, 0x4, UR26 ;  /* 0x00000004111478a5 */ /* 0x000fc6000f8e021a */
[----:B------:R-:W-:-:S03]  /*10f0*/  R2UR UR16, R0 ;  /* 0x00000000001072ca */ /* 0x000fc600000e0000 */
[----:B------:R-:W-:Y:S01]  /*1100*/  IMAD.U32 R8, RZ, RZ, UR20 ;  /* 0x00000014ff087e24 */ /* 0x000fe2000f8e00ff */
[----:B------:R-:W-:-:S09]  /*1110*/  MOV R9, UR21 ;  /* 0x0000001500097c02 */ /* 0x000fd20008000f00 */
[----:B------:R-:W-:-:S05]  /*1120*/  IMAD.U32 R3, RZ, RZ, UR16 ;  /* 0x00000010ff037e24 */ /* 0x000fca000f8e00ff */
[----:B------:R0:W-:Y:S01]  /*1130*/  STG.E desc[UR22][R8.64], R3 ;  /* 0x0000000308007986 */ /* 0x0001e2000c101916 */
[----:B------:R-:W-:Y:S05]  /*1140*/  @!P4 BRA `(.L_x_10) ;  /* 0x000000000048c947 */ /* 0x000fea0003800000 */
[----:B------:R-:W-:-:S09]  /*1150*/  ULEA UR8, UR7, UR29, 0x2 ;  /* 0x0000001d07087291 */ /* 0x000fd2000f8e10ff */
[----:B------:R-:W2:Y:S04]  /*1160*/  @P0 LDL R0, [UR8+0x48] ;  /* 0x00004808ff000983 */ /* 0x000ea80008100800 */
[----:B0-----:R-:W3:Y:S01]  /*1170*/  @P0 LDL R3, [UR8+0x6c] ;  /* 0x00006c08ff030983 */ /* 0x001ee20008100800 */
        /* <DEDUP_REMOVED lines=9> */
[----:B------:R4:W-:Y:S04]  /*1210*/  STL [UR8+0x48], R22 ;  /* 0x00004816ff007987 */ /* 0x0009e80008100808 */
[----:B------:R4:W-:Y:S01]  /*1220*/  STL [UR8+0x6c], R9 ;  /* 0x00006c09ff007987 */ /* 0x0009e20008100808 */
[----:B--2---:R-:W-:Y:S01]  /*1230*/  @P0 FADD R13, R13, -R0 ;  /* 0x800000000d0d0221 */ /* 0x004fe20000000000 */
[----:B---3--:R-:W-:-:S03]  /*1240*/  @P0 FADD R14, R14, -R3 ;  /* 0x800000030e0e0221 */ /* 0x008fc60000000000 */
[----:B------:R-:W-:Y:S01]  /*1250*/  FADD R13, R22, R13 ;  /* 0x0000000d160d7221 */ /* 0x000fe20000000000 */
[----:B----4-:R-:W-:-:S07]  /*1260*/  FADD R14, R9, R14 ;  /* 0x0000000e090e7221 */ /* 0x010fce0000000000 */
.L_x_10:
[----:B------:R-:W-:Y:S01]  /*1270*/  FADD R21, R14, R13 ;  /* 0x0000000d0e157221 */ /* 0x000fe20000000000 */
[----:B0-----:R-:W-:-:S04]  /*1280*/  HFMA2 R3, -RZ, RZ, 0, 0 ;  /* 0x00000000ff037431 */ /* 0x001fc800000001ff */
[----:B------:R-:W-:-:S13]  /*1290*/  FSETP.EQ.OR P0, PT, R21, RZ, !P0 ;  /* 0x000000ff1500720b */ /* 0x000fda0004702400 */
[----:B------:R-:W-:Y:S05]  /*12a0*/  @P0 BRA `(.L_x_11) ;  /* 0x0000000000380947 */ /* 0x000fea0003800000 */
[----:B------:R-:W0:Y:S01]  /*12b0*/  MUFU.RCP R3, R21 ;  /* 0x0000001500037308 */ /* 0x000e220000001000 */
[----:B------:R-:W-:-:S07]  /*12c0*/  FADD R0, -R14, R13 ;  /* 0x0000000d0e007221 */ /* 0x000fce0000000100 */
[----:B------:R-:W2:Y:S01]  /*12d0*/  FCHK P0, R0, R21 ;  /* 0x0000001500007302 */ /* 0x000ea20000000000 */
[----:B0-----:R-:W-:-:S04]  /*12e0*/  FFMA R8, -R21, R3, 1 ;  /* 0x3f80000015087423 */ /* 0x001fc80000000103 */
[----:B------:R-:W-:-:S04]  /*12f0*/  FFMA R3, R3, R8, R3 ;  /* 0x0000000803037223 */ /* 0x000fc80000000003 */
[----:B------:R-:W-:-:S04]  /*1300*/  FFMA R8, R0, R3, RZ ;  /* 0x0000000300087223 */ /* 0x000fc800000000ff */
[----:B------:R-:W-:-:S04]  /*1310*/  FFMA R9, -R21, R8, R0 ;  /* 0x0000000815097223 */ /* 0x000fc80000000100 */
[----:B------:R-:W-:Y:S01]  /*1320*/  FFMA R3, R3, R9, R8 ;  /* 0x0000000903037223 */ /* 0x000fe20000000008 */
[----:B--2---:R-:W-:Y:S06]  /*1330*/  @!P0 BRA `(.L_x_12) ;  /* 0x0000000000108947 */ /* 0x004fec0003800000 */
[----:B------:R-:W-:Y:S01]  /*1340*/  IMAD.MOV.U32 R3, RZ, RZ, R21 ;  /* 0x000000ffff037224 */ /* 0x000fe200078e0015 */
[----:B------:R-:W-:-:S07]  /*1350*/  MOV R8, 0x1370 ;  /* 0x0000137000087802 */ /* 0x000fce0000000f00 */
[----:B-1----:R-:W-:Y:S05]  /*1360*/  CALL.REL.NOINC `($__internal_0_$__cuda_sm3x_div_rn_noftz_f32_slowpath) ;  /* 0x0000000000d47944 */ /* 0x002fea0003c00000 */
[----:B------:R-:W-:-:S07]  /*1370*/  MOV R3, UR8 ;  /* 0x0000000800037c02 */ /* 0x000fce0008000f00 */
.L_x_12:
[----:B------:R-:W-:-:S07]  /*1380*/  FADD R3, |R3|, -RZ ;  /* 0x800000ff03037221 */ /* 0x000fce0000000200 */
.L_x_11:
[----:B------:R-:W-:Y:S01]  /*1390*/  FMUL R3, R3, R4 ;  /* 0x0000000403037220 */ /* 0x000fe20000400000 */
[----:B------:R-:W-:-:S03]  /*13a0*/  ISETP.NE.AND P0, PT, R17, RZ, PT ;  /* 0x000000ff1100720c */ /* 0x000fc60003f05270 */
[----:B------:R-:W-:-:S04]  /*13b0*/  FADD R0, -R3, 1 ;  /* 0x3f80000003007421 */ /* 0x000fc80000000100 */
[----:B------:R-:W-:-:S04]  /*13c0*/  FMUL R0, R0, UR4 ;  /* 0x0000000400007c20 */ /* 0x000fc80008400000 */
[----:B------:R-:W-:-:S05]  /*13d0*/  FFMA R0, R3, UR16, R0 ;  /* 0x0000001003007c23 */ /* 0x000fca0008000000 */
[----:B------:R-:W-:Y:S01]  /*13e0*/  R2UR UR4, R0 ;  /* 0x00000000000472ca */ /* 0x000fe200000e0000 */
[----:B------:R-:W-:-:S14]  /*13f0*/  @P0 BRA `(.L_x_13) ;  /* 0x0000000000280947 */ /* 0x000fdc0003800000 */
[----:B------:R-:W-:Y:S01]  /*1400*/  FMUL R19, R18, UR4 ;  /* 0x0000000412137c20 */ /* 0x000fe20008400000 */
[----:B------:R-:W-:Y:S01]  /*1410*/  IMAD.U32 R0, RZ, RZ, UR11 ;  /* 0x0000000bff007e24 */ /* 0x000fe2000f8e00ff */
[----:B------:R-:W-:Y:S01]  /*1420*/  MOV R8, UR12 ;  /* 0x0000000c00087c02 */ /* 0x000fe20008000f00 */
[----:B------:R-:W-:Y:S02]  /*1430*/  IMAD.U32 R9, RZ, RZ, UR13 ;  /* 0x0000000dff097e24 */ /* 0x000fe4000f8e00ff */
[----:B------:R-:W-:Y:S01]  /*1440*/  FMUL R20, R15, UR4 ;  /* 0x000000040f147c20 */ /* 0x000fe20008400000 */
[----:B------:R-:W-:-:S04]  /*1450*/  FSETP.LT.AND P0, PT, R19, UR4, PT ;  /* 0x0000000413007c0b */ /* 0x000fc8000bf01000 */
[----:B------:R-:W-:-:S05]  /*1460*/  FSEL R0, R0, UR14, P0 ;  /* 0x0000000e00007c08 */ /* 0x000fca0008000000 */
[----:B------:R-:W-:-:S05]  /*1470*/  FMUL R3, R19, R0 ;  /* 0x0000000013037220 */ /* 0x000fca0000400000 */
[----:B------:R0:W-:Y:S01]  /*1480*/  STG.E desc[UR22][R8.64], R3 ;  /* 0x0000000308007986 */ /* 0x0001e2000c101916 */
[----:B------:R-:W-:Y:S05]  /*1490*/  BRA `(.L_x_14) ;  /* 0x00000000006c7947 */ /* 0x000fea0003800000 */
.L_x_13:
[C---:B------:R-:W-:Y:S01]  /*14a0*/  FSETP.LEU.AND P1, PT, R19.reuse, UR4, PT ;  /* 0x0000000413007c0b */ /* 0x040fe2000bf2b000 */
[----:B------:R-:W-:Y:S01]  /*14b0*/  UISETP.NE.AND UP1, UPT, UR18, 0x1, UPT ;  /* 0x000000011200788c */ /* 0x000fe2000bf25270 */
[----:B------:R-:W-:Y:S01]  /*14c0*/  FSETP.LT.AND P2, PT, R20, UR4, PT ;  /* 0x0000000414007c0b */ /* 0x000fe2000bf41000 */
[----:B------:R-:W-:Y:S01]  /*14d0*/  UISETP.NE.AND UP0, UPT, UR18, -0x1, UPT ;  /* 0xffffffff1200788c */ /* 0x000fe2000bf05270 */
[----:B------:R-:W-:Y:S01]  /*14e0*/  FSETP.LT.AND P0, PT, R19, UR4, PT ;  /* 0x0000000413007c0b */ /* 0x000fe2000bf01000 */
[----:B------:R-:W-:Y:S01]  /*14f0*/  FMUL R22, R18, UR4 ;  /* 0x0000000412167c20 */ /* 0x000fe20008400000 */
[----:B------:R-:W-:Y:S01]  /*1500*/  FMUL R21, R15, UR4 ;  /* 0x000000040f157c20 */ /* 0x000fe20008400000 */
[----:B------:R-:W-:Y:S01]  /*1510*/  MOV R3, UR11 ;  /* 0x0000000b00037c02 */ /* 0x000fe20008000f00 */
[----:B------:R-:W-:-:S05]  /*1520*/  UIMAD.WIDE UR20, UR5, 0x4, UR12 ;  /* 0x00000004051478a5 */ /* 0x000fca000f8e020c */
[----:B------:R-:W-:Y:S01]  /*1530*/  VOTEU.ANY UP2, P1 ;  /* 0x0000000000ff7886 */ /* 0x000fe20000840100 */
[----:B------:R-:W-:Y:S01]  /*1540*/  @!UP1 USEL UR18, UR18, 0xffffffff, UP2 ;  /* 0xffffffff12129887 */ /* 0x000fe20009000000 */
[----:B------:R-:W-:Y:S01]  /*1550*/  FSETP.LEU.AND P1, PT, R20, UR4, PT ;  /* 0x0000000414007c0b */ /* 0x000fe2000bf2b000 */
[----:B------:R-:W-:Y:S01]  /*1560*/  VOTEU.ANY UP1, P2 ;  /* 0x0000000000ff7886 */ /* 0x000fe20001020100 */
[----:B------:R-:W-:Y:S01]  /*1570*/  @P0 FMNMX R22, R22, R19, !PT ;  /* 0x0000001316160209 */ /* 0x000fe20007800000 */
[----:B------:R-:W-:Y:S01]  /*1580*/  @!UP0 USEL UR18, UR18, 0x1, !UP1 ;  /* 0x0000000112128887 */ /* 0x000fe2000c800000 */
[----:B------:R-:W-:Y:S01]  /*1590*/  IMAD.U32 R8, RZ, RZ, UR20 ;  /* 0x00000014ff087e24 */ /* 0x000fe2000f8e00ff */
[----:B------:R-:W-:Y:S02]  /*15a0*/  MOV R9, UR21 ;  /* 0x0000001500097c02 */ /* 0x000fe40008000f00 */
[----:B------:R-:W-:Y:S01]  /*15b0*/  UISETP.NE.AND UP0, UPT, UR18, 0x1, UPT ;  /* 0x000000011200788c */ /* 0x000fe2000bf05270 */
[----:B------:R-:W-:-:S05]  /*15c0*/  IMAD.MOV.U32 R19, RZ, RZ, R22 ;  /* 0x000000ffff137224 */ /* 0x000fca00078e0016 */
[----:B------:R-:W-:Y:S02]  /*15d0*/  @!P1 FMNMX R21, R21, R20, PT ;  /* 0x0000001415159209 */ /* 0x000fe40003800000 */
[----:B------:R-:W-:Y:S02]  /*15e0*/  PLOP3.LUT P0, PT, PT, PT, UP0, 0x80, 0x8 ;  /* 0x000000000008781c */ /* 0x000fe40003f0f008 */
[-C--:B------:R-:W-:Y:S02]  /*15f0*/  MOV R20, R21.reuse ;  /* 0x0000001500147202 */ /* 0x080fe40000000f00 */
[----:B------:R-:W-:-:S04]  /*1600*/  FSEL R0, R22, R21, !P0 ;  /* 0x0000001516007208 */ /* 0x000fc80004000000 */
[----:B------:R-:W-:-:S04]  /*1610*/  FSETP.LT.AND P0, PT, R0, UR4, PT ;  /* 0x0000000400007c0b */ /* 0x000fc8000bf01000 */
[----:B------:R-:W-:-:S05]  /*1620*/  FSEL R3, R3, UR14, P0 ;  /* 0x0000000e03037c08 */ /* 0x000fca0008000000 */
[----:B------:R-:W-:-:S05]  /*1630*/  FMUL R3, R0, R3 ;  /* 0x0000000300037220 */ /* 0x000fca0000400000 */
[----:B------:R2:W-:Y:S02]  /*1640*/  STG.E desc[UR22][R8.64], R3 ;  /* 0x0000000308007986 */ /* 0x0005e4000c101916 */
.L_x_14:
[----:B------:R-:W-:Y:S01]  /*1650*/  UIADD3 UR5, UPT, UPT, UR5, UR28, URZ ;  /* 0x0000001c05057290 */ /* 0x000fe2000fffe0ff */
[----:B------:R-:W-:Y:S01]  /*1660*/  VIADD R17, R17, 0x1 ;  /* 0x0000000111117836 */ /* 0x000fe20000000000 */
[----:B------:R-:W-:Y:S01]  /*1670*/  UIADD3 UR17, UPT, UPT, UR17, UR28, URZ ;  /* 0x0000001c11117290 */ /* 0x000fe2000fffe0ff */
[----:B------:R-:W-:Y:S01]  /*1680*/  UMOV UR6, UR16 ;  /* 0x0000001000067c82 */ /* 0x000fe20008000000 */
[----:B------:R-:W-:Y:S01]  /*1690*/  UMOV UR8, UR15 ;  /* 0x0000000f00087c82 */ /* 0x000fe20008000000 */
[----:B------:R-:W-:Y:S09]  /*16a0*/  @P3 BRA `(.L_x_15) ;  /* 0xfffffff4004c3947 */ /* 0x000ff2000383ffff */
[----:B------:R-:W-:Y:S05]  /*16b0*/  EXIT ;  /* 0x000000000000794d */ /* 0x000fea0003800000 */
        .weak           $__internal_0_$__cuda_sm3x_div_rn_noftz_f32_slowpath
        .type           $__internal_0_$__cuda_sm3x_div_rn_noftz_f32_slowpath,@function
        .size           $__internal_0_$__cuda_sm3x_div_rn_noftz_f32_slowpath,(.L_x_49 - $__internal_0_$__cuda_sm3x_div_rn_noftz_f32_slowpath)
$__internal_0_$__cuda_sm3x_div_rn_noftz_f32_slowpath:
[----:B------:R-:W-:Y:S02]  /*16c0*/  SHF.R.U32.HI R9, RZ, 0x17, R3 ;  /* 0x00000017ff097819 */ /* 0x000fe40000011603 */
[----:B------:R-:W-:Y:S02]  /*16d0*/  SHF.R.U32.HI R22, RZ, 0x17, R0 ;  /* 0x00000017ff167819 */ /* 0x000fe40000011600 */
[----:B------:R-:W-:Y:S02]  /*16e0*/  LOP3.LUT R9, R9, 0xff, RZ, 0xc0, !PT ;  /* 0x000000ff09097812 */ /* 0x000fe400078ec0ff */
[----:B------:R-:W-:Y:S02]  /*16f0*/  LOP3.LUT R22, R22, 0xff, RZ, 0xc0, !PT ;  /* 0x000000ff16167812 */ /* 0x000fe400078ec0ff */
[----:B------:R-:W-:-:S03]  /*1700*/  IADD3 R24, PT, PT, R9, -0x1, RZ ;  /* 0xffffffff09187810 */ /* 0x000fc60007ffe0ff */
[----:B------:R-:W-:Y:S01]  /*1710*/  VIADD R23, R22, 0xffffffff ;  /* 0xffffffff16177836 */ /* 0x000fe20000000000 */
[----:B------:R-:W-:-:S04]  /*1720*/  ISETP.GT.U32.AND P1, PT, R24, 0xfd, PT ;  /* 0x000000fd1800780c */ /* 0x000fc80003f24070 */
[----:B------:R-:W-:-:S13]  /*1730*/  ISETP.GT.U32.OR P1, PT, R23, 0xfd, P1 ;  /* 0x000000fd1700780c */ /* 0x000fda0000f24470 */
[----:B------:R-:W-:Y:S01]  /*1740*/  @!P1 MOV R21, RZ ;  /* 0x000000ff00159202 */ /* 0x000fe20000000f00 */
[----:B------:R-:W-:Y:S06]  /*1750*/  @!P1 BRA `(.L_x_16) ;  /* 0x00000000005c9947 */ /* 0x000fec0003800000 */
[----:B------:R-:W-:Y:S02]  /*1760*/  FSETP.GTU.FTZ.AND P1, PT, |R0|, +INF , PT ;  /* 0x7f8000000000780b */ /* 0x000fe40003f3c200 */
[----:B------:R-:W-:-:S04]  /*1770*/  FSETP.GTU.FTZ.AND P2, PT, |R3|, +INF , PT ;  /* 0x7f8000000300780b */ /* 0x000fc80003f5c200 */
[----:B------:R-:W-:-:S13]  /*1780*/  PLOP3.LUT P1, PT, P1, P2, PT, 0xf8, 0x8f ;  /* 0x00000000008f781c */ /* 0x000fda0000f25f70 */
[----:B------:R-:W-:Y:S05]  /*1790*/  @P1 BRA `(.L_x_17) ;  /* 0x0000000400541947 */ /* 0x000fea0003800000 */
[----:B------:R-:W-:-:S13]  /*17a0*/  LOP3.LUT P1, RZ, R3, 0x7fffffff, R0, 0xc8, !PT ;  /* 0x7fffffff03ff7812 */ /* 0x000fda000782c800 */
[----:B------:R-:W-:Y:S05]  /*17b0*/  @!P1 BRA `(.L_x_18) ;  /* 0x0000000400409947 */ /* 0x000fea0003800000 */
[C---:B------:R-:W-:Y:S02]  /*17c0*/  FSETP.NEU.FTZ.AND P6, PT, |R0|.reuse, +INF , PT ;  /* 0x7f8000000000780b */ /* 0x040fe40003fdd200 */
[----:B------:R-:W-:Y:S02]  /*17d0*/  FSETP.NEU.FTZ.AND P2, PT, |R3|, +INF , PT ;  /* 0x7f8000000300780b */ /* 0x000fe40003f5d200 */
[----:B------:R-:W-:-:S11]  /*17e0*/  FSETP.NEU.FTZ.AND P1, PT, |R0|, +INF , PT ;  /* 0x7f8000000000780b */ /* 0x000fd60003f3d200 */
[----:B------:R-:W-:Y:S05]  /*17f0*/  @!P2 BRA !P6, `(.L_x_18) ;  /* 0x000000040030a947 */ /* 0x000fea0007000000 */
[----:B------:R-:W-:-:S04]  /*1800*/  LOP3.LUT P6, RZ, R0, 0x7fffffff, RZ, 0xc0, !PT ;  /* 0x7fffffff00ff7812 */ /* 0x000fc800078cc0ff */
[----:B------:R-:W-:-:S13]  /*1810*/  PLOP3.LUT P2, PT, P2, P6, PT, 0x2f, 0xf2 ;  /* 0x0000000000f2781c */ /* 0x000fda000174c577 */
[----:B------:R-:W-:Y:S05]  /*1820*/  @P2 BRA `(.L_x_19) ;  /* 0x0000000400182947 */ /* 0x000fea0003800000 */
[----:B------:R-:W-:-:S04]  /*1830*/  LOP3.LUT P2, RZ, R3, 0x7fffffff, RZ, 0xc0, !PT ;  /* 0x7fffffff03ff7812 */ /* 0x000fc8000784c0ff */
[----:B------:R-:W-:-:S13]  /*1840*/  PLOP3.LUT P1, PT, P1, P2, PT, 0x2f, 0xf2 ;  /* 0x0000000000f2781c */ /* 0x000fda0000f24577 */
[----:B------:R-:W-:Y:S05]  /*1850*/  @P1 BRA `(.L_x_20) ;  /* 0x0000000000fc1947 */ /* 0x000fea0003800000 */
[----:B------:R-:W-:Y:S02]  /*1860*/  ISETP.GE.AND P1, PT, R23, RZ, PT ;  /* 0x000000ff1700720c */ /* 0x000fe40003f26270 */
[----:B------:R-:W-:-:S11]  /*1870*/  ISETP.GE.AND P2, PT, R24, RZ, PT ;  /* 0x000000ff1800720c */ /* 0x000fd60003f46270 */
[----:B------:R-:W-:Y:S01]  /*1880*/  @P1 IMAD.MOV.U32 R21, RZ, RZ, RZ ;  /* 0x000000ffff151224 */ /* 0x000fe200078e00ff */
[----:B------:R-:W-:Y:S01]  /*1890*/  @!P1 MOV R21, 0xffffffc0 ;  /* 0xffffffc000159802 */ /* 0x000fe20000000f00 */
[----:B------:R-:W-:Y:S01]  /*18a0*/  @!P1 FFMA R0, R0, 1.84467440737095516160e+19, RZ ;  /* 0x5f80000000009823 */ /* 0x000fe200000000ff */
[----:B------:R-:W-:-:S03]  /*18b0*/  @!P2 FFMA R3, R3, 1.84467440737095516160e+19, RZ ;  /* 0x5f8000000303a823 */ /* 0x000fc600000000ff */
[----:B------:R-:W-:-:S07]  /*18c0*/  @!P2 VIADD R21, R21, 0x40 ;  /* 0x000000401515a836 */ /* 0x000fce0000000000 */
.L_x_16:
[----:B------:R-:W-:Y:S01]  /*18d0*/  LEA R24, R9, 0xc0800000, 0x17 ;  /* 0xc080000009187811 */ /* 0x000fe200078eb8ff */
[----:B------:R-:W-:-:S03]  /*18e0*/  VIADD R22, R22, 0xffffff81 ;  /* 0xffffff8116167836 */ /* 0x000fc60000000000 */
[----:B------:R-:W-:Y:S01]  /*18f0*/  IADD3 R25, PT, PT, -R24, R3, RZ ;  /* 0x0000000318197210 */ /* 0x000fe20007ffe1ff */
[C---:B------:R-:W-:Y:S01]  /*1900*/  IMAD R0, R22.reuse, -0x800000, R0 ;  /* 0xff80000016007824 */ /* 0x040fe200078e0200 */
[----:B------:R-:W-:Y:S02]  /*1910*/  IADD3 R22, PT, PT, R22, 0x7f, -R9 ;  /* 0x0000007f16167810 */ /* 0x000fe40007ffe809 */
[----:B------:R-:W0:Y:S01]  /*1920*/  MUFU.RCP R24, R25 ;  /* 0x0000001900187308 */ /* 0x000e220000001000 */
[----:B------:R-:W-:Y:S01]  /*1930*/  FADD.FTZ R3, -R25, -RZ ;  /* 0x800000ff19037221 */ /* 0x000fe20000010100 */
[----:B------:R-:W-:-:S03]  /*1940*/  IADD3 R22, PT, PT, R22, R21, RZ ;  /* 0x0000001516167210 */ /* 0x000fc60007ffe0ff */
[----:B0-----:R-:W-:-:S04]  /*1950*/  FFMA R23, R24, R3, 1 ;  /* 0x3f80000018177423 */ /* 0x001fc80000000003 */
[----:B------:R-:W-:-:S04]  /*1960*/  FFMA R23, R24, R23, R24 ;  /* 0x0000001718177223 */ /* 0x000fc80000000018 */
[----:B------:R-:W-:-:S04]  /*1970*/  FFMA R24, R0, R23, RZ ;  /* 0x0000001700187223 */ /* 0x000fc800000000ff */
[----:B------:R-:W-:-:S04]  /*1980*/  FFMA R26, R3, R24, R0 ;  /* 0x00000018031a7223 */ /* 0x000fc80000000000 */
[----:B------:R-:W-:-:S04]  /*1990*/  FFMA R24, R23, R26, R24 ;  /* 0x0000001a17187223 */ /* 0x000fc80000000018 */
[----:B------:R-:W-:-:S04]  /*19a0*/  FFMA R3, R3, R24, R0 ;  /* 0x0000001803037223 */ /* 0x000fc80000000000 */
[----:B------:R-:W-:-:S05]  /*19b0*/  FFMA R0, R23, R3, R24 ;  /* 0x0000000317007223 */ /* 0x000fca0000000018 */
[----:B------:R-:W-:-:S04]  /*19c0*/  SHF.R.U32.HI R9, RZ, 0x17, R0 ;  /* 0x00000017ff097819 */ /* 0x000fc80000011600 */
[----:B------:R-:W-:-:S05]  /*19d0*/  LOP3.LUT R9, R9, 0xff, RZ, 0xc0, !PT ;  /* 0x000000ff09097812 */ /* 0x000fca00078ec0ff */
[----:B------:R-:W-:-:S05]  /*19e0*/  IMAD.IADD R9, R9, 0x1, R22 ;  /* 0x0000000109097824 */ /* 0x000fca00078e0216 */
[----:B------:R-:W-:-:S04]  /*19f0*/  IADD3 R21, PT, PT, R9, -0x1, RZ ;  /* 0xffffffff09157810 */ /* 0x000fc80007ffe0ff */
[----:B------:R-:W-:-:S13]  /*1a00*/  ISETP.GE.U32.AND P1, PT, R21, 0xfe, PT ;  /* 0x000000fe1500780c */ /* 0x000fda0003f26070 */
[----:B------:R-:W-:Y:S05]  /*1a10*/  @!P1 BRA `(.L_x_21) ;  /* 0x0000000000809947 */ /* 0x000fea0003800000 */
[----:B------:R-:W-:-:S13]  /*1a20*/  ISETP.GT.AND P1, PT, R9, 0xfe, PT ;  /* 0x000000fe0900780c */ /* 0x000fda0003f24270 */
[----:B------:R-:W-:Y:S05]  /*1a30*/  @P1 BRA `(.L_x_22) ;  /* 0x00000000006c1947 */ /* 0x000fea0003800000 */
[----:B------:R-:W-:-:S13]  /*1a40*/  ISETP.GE.AND P1, PT, R9, 0x1, PT ;  /* 0x000000010900780c */ /* 0x000fda0003f26270 */
[----:B------:R-:W-:Y:S05]  /*1a50*/  @P1 BRA `(.L_x_23) ;  /* 0x0000000000741947 */ /* 0x000fea0003800000 */
[----:B------:R-:W-:Y:S02]  /*1a60*/  ISETP.GE.AND P1, PT, R9, -0x18, PT ;  /* 0xffffffe80900780c */ /* 0x000fe40003f26270 */
[----:B------:R-:W-:-:S11]  /*1a70*/  LOP3.LUT R0, R0, 0x80000000, RZ, 0xc0, !PT ;  /* 0x8000000000007812 */ /* 0x000fd600078ec0ff */
[----:B------:R-:W-:Y:S05]  /*1a80*/  @!P1 BRA `(.L_x_23) ;  /* 0x0000000000689947 */ /* 0x000fea0003800000 */
[-CC-:B------:R-:W-:Y:S01]  /*1a90*/  FFMA.RZ R21, R23, R3.reuse, R24.reuse ;  /* 0x0000000317157223 */ /* 0x180fe2000000c018 */
[C---:B------:R-:W-:Y:S02]  /*1aa0*/  ISETP.NE.AND P6, PT, R9.reuse, RZ, PT ;  /* 0x000000ff0900720c */ /* 0x040fe40003fc5270 */
[----:B------:R-:W-:Y:S02]  /*1ab0*/  ISETP.NE.AND P2, PT, R9, RZ, PT ;  /* 0x000000ff0900720c */ /* 0x000fe40003f45270 */
[----:B------:R-:W-:Y:S01]  /*1ac0*/  LOP3.LUT R22, R21, 0x7fffff, RZ, 0xc0, !PT ;  /* 0x007fffff15167812 */ /* 0x000fe200078ec0ff */
[CCC-:B------:R-:W-:Y:S01]  /*1ad0*/  FFMA.RP R21, R23.reuse, R3.reuse, R24.reuse ;  /* 0x0000000317157223 */ /* 0x1c0fe20000008018 */
[----:B------:R-:W-:Y:S01]  /*1ae0*/  FFMA.RM R24, R23, R3, R24 ;  /* 0x0000000317187223 */ /* 0x000fe20000004018 */
[C---:B------:R-:W-:Y:S01]  /*1af0*/  VIADD R3, R9.reuse, 0x20 ;  /* 0x0000002009037836 */ /* 0x040fe20000000000 */
[----:B------:R-:W-:Y:S02]  /*1b00*/  LOP3.LUT R22, R22, 0x800000, RZ, 0xfc, !PT ;  /* 0x0080000016167812 */ /* 0x000fe400078efcff */
[----:B------:R-:W-:-:S02]  /*1b10*/  IADD3 R9, PT, PT, -R9, RZ, RZ ;  /* 0x000000ff09097210 */ /* 0x000fc40007ffe1ff */
[----:B------:R-:W-:Y:S02]  /*1b20*/  SHF.L.U32 R3, R22, R3, RZ ;  /* 0x0000000316037219 */ /* 0x000fe400000006ff */
[----:B------:R-:W-:Y:S02]  /*1b30*/  FSETP.NEU.FTZ.AND P1, PT, R21, R24, PT ;  /* 0x000000181500720b */ /* 0x000fe40003f3d000 */
[----:B------:R-:W-:Y:S02]  /*1b40*/  SEL R9, R9, RZ, P6 ;  /* 0x000000ff09097207 */ /* 0x000fe40003000000 */
[----:B------:R-:W-:Y:S02]  /*1b50*/  ISETP.NE.AND P2, PT, R3, RZ, P2 ;  /* 0x000000ff0300720c */ /* 0x000fe40001745270 */
[----:B------:R-:W-:Y:S02]  /*1b60*/  SHF.R.U32.HI R9, RZ, R9, R22 ;  /* 0x00000009ff097219 */ /* 0x000fe40000011616 */
[----:B------:R-:W-:-:S02]  /*1b70*/  PLOP3.LUT P1, PT, P1, P2, PT, 0xf8, 0x8f ;  /* 0x00000000008f781c */ /* 0x000fc40000f25f70 */
[----:B------:R-:W-:Y:S02]  /*1b80*/  SHF.R.U32.HI R22, RZ, 0x1, R9 ;  /* 0x00000001ff167819 */ /* 0x000fe40000011609 */
[----:B------:R-:W-:-:S04]  /*1b90*/  SEL R3, RZ, 0x1, !P1 ;  /* 0x00000001ff037807 */ /* 0x000fc80004800000 */
[----:B------:R-:W-:-:S04]  /*1ba0*/  LOP3.LUT R24, R3, 0x1, R22, 0xf8, !PT ;  /* 0x0000000103187812 */ /* 0x000fc800078ef816 */
[----:B------:R-:W-:-:S05]  /*1bb0*/  LOP3.LUT R9, R24, R9, RZ, 0xc0, !PT ;  /* 0x0000000918097212 */ /* 0x000fca00078ec0ff */
[----:B------:R-:W-:-:S05]  /*1bc0*/  IMAD.IADD R9, R22, 0x1, R9 ;  /* 0x0000000116097824 */ /* 0x000fca00078e0209 */
[----:B------:R-:W-:Y:S01]  /*1bd0*/  LOP3.LUT R0, R9, R0, RZ, 0xfc, !PT ;  /* 0x0000000009007212 */ /* 0x000fe200078efcff */
[----:B------:R-:W-:Y:S06]  /*1be0*/  BRA `(.L_x_23) ;  /* 0x0000000000107947 */ /* 0x000fec0003800000 */
.L_x_22:
[----:B------:R-:W-:-:S04]  /*1bf0*/  LOP3.LUT R0, R0, 0x80000000, RZ, 0xc0, !PT ;  /* 0x8000000000007812 */ /* 0x000fc800078ec0ff */
[----:B------:R-:W-:Y:S01]  /*1c00*/  LOP3.LUT R0, R0, 0x7f800000, RZ, 0xfc, !PT ;  /* 0x7f80000000007812 */ /* 0x000fe200078efcff */
[----:B------:R-:W-:Y:S06]  /*1c10*/  BRA `(.L_x_23) ;  /* 0x0000000000047947 */ /* 0x000fec0003800000 */
.L_x_21:
[----:B------:R-:W-:-:S07]  /*1c20*/  LEA R0, R22, R0, 0x17 ;  /* 0x0000000016007211 */ /* 0x000fce00078eb8ff */
.L_x_23:
[----:B------:R-:W-:Y:S01]  /*1c30*/  R2UR UR8, R0 ;  /* 0x00000000000872ca */ /* 0x000fe200000e0000 */
[----:B------:R-:W-:-:S14]  /*1c40*/  BRA `(.L_x_24) ;  /* 0x0000000000307947 */ /* 0x000fdc0003800000 */
.L_x_20:
[----:B------:R-:W-:-:S04]  /*1c50*/  LOP3.LUT R0, R3, 0x80000000, R0, 0x48, !PT ;  /* 0x8000000003007812 */ /* 0x000fc800078e4800 */
[----:B------:R-:W-:-:S04]  /*1c60*/  LOP3.LUT R0, R0, 0x7f800000, RZ, 0xfc, !PT ;  /* 0x7f80000000007812 */ /* 0x000fc800078efcff */
[----:B------:R-:W-:Y:S01]  /*1c70*/  R2UR UR8, R0 ;  /* 0x00000000000872ca */ /* 0x000fe200000e0000 */
[----:B------:R-:W-:-:S14]  /*1c80*/  BRA `(.L_x_24) ;  /* 0x0000000000207947 */ /* 0x000fdc0003800000 */
.L_x_19:
[----:B------:R-:W-:-:S04]  /*1c90*/  LOP3.LUT R0, R3, 0x80000000, R0, 0x48, !PT ;  /* 0x8000000003007812 */ /* 0x000fc800078e4800 */
[----:B------:R-:W-:Y:S01]  /*1ca0*/  R2UR UR8, R0 ;  /* 0x00000000000872ca */ /* 0x000fe200000e0000 */
[----:B------:R-:W-:-:S14]  /*1cb0*/  BRA `(.L_x_24) ;  /* 0x0000000000147947 */ /* 0x000fdc0003800000 */
.L_x_18:
[----:B------:R-:W0:Y:S02]  /*1cc0*/  MUFU.RSQ R0, -QNAN ;  /* 0xffc0000000007908 */ /* 0x000e240000001400 */
[----:B0-----:R-:W-:Y:S01]  /*1cd0*/  R2UR UR8, R0 ;  /* 0x00000000000872ca */ /* 0x001fe200000e0000 */
[----:B------:R-:W-:-:S14]  /*1ce0*/  BRA `(.L_x_24) ;  /* 0x0000000000087947 */ /* 0x000fdc0003800000 */
.L_x_17:
[----:B------:R-:W-:-:S05]  /*1cf0*/  FADD.FTZ R0, R0, R3 ;  /* 0x0000000300007221 */ /* 0x000fca0000010000 */
[----:B------:R-:W-:-:S15]  /*1d00*/  R2UR UR8, R0 ;  /* 0x00000000000872ca */ /* 0x000fde00000e0000 */
.L_x_24:
[----:B------:R-:W-:-:S04]  /*1d10*/  IMAD.MOV.U32 R9, RZ, RZ, 0x0 ;  /* 0x00000000ff097424 */ /* 0x000fc800078e00ff */
[----:B------:R-:W-:Y:S05]  /*1d20*/  RET.REL.NODEC R8 `(otto_many_series_one_param_f32) ;  /* 0xffffffe008b47950 */ /* 0x000fea0003c3ffff */
.L_x_25:
[----:B------:R-:W-:-:S00]  /*1d30*/  BRA `(.L_x_25) ;  /* 0xfffffffc00fc7947 */ /* 0x000fc0000383ffff */
[----:B------:R-:W-:-:S00]  /*1d40*/  NOP ;  /* 0x0000000000007918 */ /* 0x000fc00000000000 */
        /* <DEDUP_REMOVED lines=11> */
.L_x_49:


//--------------------- .text.otto_batch_f32      --------------------------
	.section	.text.otto_batch_f32,"ax",@progbits
	.align	128
        .global         otto_batch_f32
        .type           otto_batch_f32,@function
        .size           otto_batch_f32,(.L_x_50 - otto_batch_f32)
        .other          otto_batch_f32,@"STO_CUDA_ENTRY STV_DEFAULT"
otto_batch_f32:
.text.otto_batch_f32:
[----:B------:R-:W0:Y:S08]  /*0000*/  LDC R1, c[0x0][0x37c] ;  /* 0x0000df00ff017b82 */ /* 0x000e300000000800 */
[----:B------:R-:W1:Y:S01]  /*0010*/  S2UR UR22, SR_CTAID.X ;  /* 0x00000000001679c3 */ /* 0x000e620000002500 */
[----:B------:R-:W2:Y:S01]  /*0020*/  S2R R0, SR_TID.X ;  /* 0x0000000000007919 */ /* 0x000ea20000002100 */
[----:B------:R-:W1:Y:S01]  /*0030*/  LDCU UR4, c[0x0][0x3bc] ;  /* 0x00007780ff0477ac */ /* 0x000e620008000800 */
[----:B0-----:R-:W-:Y:S01]  /*0040*/  VIADD R1, R1, 0xffffffb8 ;  /* 0xffffffb801017836 */ /* 0x001fe20000000000 */
[----:B------:R-:W0:Y:S01]  /*0050*/  LDCU.64 UR16, c[0x0][0x380] ;  /* 0x00007000ff1077ac */ /* 0x000e220008000a00 */
[----:B------:R-:W3:Y:S01]  /*0060*/  LDCU.64 UR18, c[0x0][0x388] ;  /* 0x00007100ff1277ac */ /* 0x000ee20008000a00 */
[----:B-1----:R-:W-:-:S06]  /*0070*/  UISETP.GE.AND UP0, UPT, UR22, UR4, UPT ;  /* 0x000000041600728c */ /* 0x002fcc000bf06270 */
[----:B------:R-:W-:-:S04]  /*0080*/  PLOP3.LUT P0, PT, PT, PT, UP0, 0x80, 0x8 ;  /* 0x000000000008781c */ /* 0x000fc80003f0f008 */
[----:B--2---:R-:W-:-:S13]  /*0090*/  ISETP.NE.OR P0, PT, R0, RZ, P0 ;  /* 0x000000ff0000720c */ /* 0x004fda0000705670 */
[----:B0--3--:R-:W-:Y:S05]  /*00a0*/  @P0 EXIT ;  /* 0x000000000000094d */ /* 0x009fea0003800000 */
[----:B------:R-:W0:Y:S01]  /*00b0*/  LDCU.128 UR12, c[0x0][0x390] ;  /* 0x00007200ff0c77ac */ /* 0x000e220008000c00 */
[----:B------:R-:W1:Y:S01]  /*00c0*/  LDCU.64 UR20, c[0x0][0x358] ;  /* 0x00006b00ff1477ac */ /* 0x000e620008000a00 */
[----:B------:R-:W2:Y:S01]  /*00d0*/  LDCU.128 UR8, c[0x0][0x3a0] ;  /* 0x00007400ff0877ac */ /* 0x000ea20008000c00 */
[----:B0-----:R-:W-:Y:S02]  /*00e0*/  UIMAD.WIDE.U32 UR4, UR22, 0x4, UR14 ;  /* 0x00000004160478a5 */ /* 0x001fe4000f8e000e */
[----:B------:R-:W-:Y:S01]  /*00f0*/  UIMAD.WIDE.U32 UR6, UR22, 0x4, UR12 ;  /* 0x00000004160678a5 */ /* 0x000fe2000f8e000c */
[----:B------:R-:W-:Y:S01]  /*0100*/  HFMA2 R12, -RZ, RZ, 0.95458984375, -112.625 ;  /* 0x3ba3d70aff0c7431 */ /* 0x000fe200000001ff */
[----:B------:R-:W0:Y:S02]  /*0110*/  LDCU.64 UR14, c[0x0][0x3b0] ;  /* 0x00007600ff0e77ac */ /* 0x000e240008000a00 */
[----:B------:R-:W-:Y:S01]  /*0120*/  IMAD.U32 R10, RZ, RZ, UR4 ;  /* 0x00000004ff0a7e24 */ /* 0x000fe2000f8e00ff */
[----:B------:R-:W-:-:S05]  /*0130*/  MOV R11, UR5 ;  /* 0x00000005000b7c02 */ /* 0x000fca0008000f00 */
[----:B-1----:R1:W3:Y:S01]  /*0140*/  LDG.E.CONSTANT R10, desc[UR20][R10.64] ;  /* 0x000000140a0a7981 */ /* 0x0022e2000c1e9900 */
[----:B------:R-:W-:Y:S01]  /*0150*/  IMAD.U32 R3, RZ, RZ, UR7 ;  /* 0x00000007ff037e24 */ /* 0x000fe2000f8e00ff */
[----:B--2---:R-:W-:Y:S01]  /*0160*/  UIMAD.WIDE.U32 UR4, UR22, 0x4, UR10 ;  /* 0x00000004160478a5 */ /* 0x004fe2000f8e000a */
[----:B------:R-:W-:Y:S01]  /*0170*/  IMAD.U32 R2, RZ, RZ, UR6 ;  /* 0x00000006ff027e24 */ /* 0x000fe2000f8e00ff */
[----:B------:R-:W-:-:S04]  /*0180*/  UIMAD.WIDE.U32 UR6, UR22, 0x4, UR8 ;  /* 0x00000004160678a5 */ /* 0x000fc8000f8e0008 */
[----:B------:R3:W2:Y:S01]  /*0190*/  LDG.E.CONSTANT R3, desc[UR20][R2.64] ;  /* 0x0000001402037981 */ /* 0x0006a2000c1e9900 */
[----:B------:R-:W-:Y:S01]  /*01a0*/  MOV R4, UR4 ;  /* 0x0000000400047c02 */ /* 0x000fe20008000f00 */
[----:B------:R-:W-:Y:S01]  /*01b0*/  IMAD.U32 R6, RZ, RZ, UR6 ;  /* 0x00000006ff067e24 */ /* 0x000fe2000f8e00ff */
[----:B------:R-:W-:Y:S01]  /*01c0*/  MOV R7, UR7 ;  /* 0x0000000700077c02 */ /* 0x000fe20008000f00 */
[----:B------:R-:W-:Y:S01]  /*01d0*/  IMAD.U32 R5, RZ, RZ, UR5 ;  /* 0x00000005ff057e24 */ /* 0x000fe2000f8e00ff */
[----:B0-----:R-:W-:-:S03]  /*01e0*/  UIMAD.WIDE.U32 UR4, UR22, 0x4, UR14 ;  /* 0x00000004160478a5 */ /* 0x001fc6000f8e000e */
[----:B------:R0:W4:Y:S04]  /*01f0*/  LDG.E.CONSTANT R6, desc[UR20][R6.64] ;  /* 0x0000001406067981 */ /* 0x000128000c1e9900 */
[----:B------:R-:W4:Y:S01]  /*0200*/  LDG.E.CONSTANT R4, desc[UR20][R4.64] ;  /* 0x0000001404047981 */ /* 0x000f22000c1e9900 */
[----:B-1----:R-:W-:-:S04]  /*0210*/  IMAD.MOV.U32 R11, RZ, RZ, 0x43480000 ;  /* 0x43480000ff0b7424 */ /* 0x002fc800078e00ff */
[----:B------:R-:W-:-:S04]  /*0220*/  FFMA R11, R12, -R11, 1 ;  /* 0x3f8000000c0b7423 */ /* 0x000fc8000000080b */
[----:B------:R-:W-:Y:S01]  /*0230*/  FFMA R11, R11, R12, 0.0049999998882412910461 ;  /* 0x3ba3d70a0b0b7423 */ /* 0x000fe2000000000c */
[----:B------:R-:W-:Y:S02]  /*0240*/  IMAD.U32 R8, RZ, RZ, UR4 ;  /* 0x00000004ff087e24 */ /* 0x000fe4000f8e00ff */
[----:B------:R-:W-:-:S05]  /*0250*/  IMAD.U32 R9, RZ, RZ, UR5 ;  /* 0x00000005ff097e24 */ /* 0x000fca000f8e00ff */
[----:B------:R4:W5:Y:S01]  /*0260*/  LDG.E.CONSTANT R0, desc[UR20][R8.64] ;  /* 0x0000001408007981 */ /* 0x000962000c1e9900 */
[----:B---3--:R-:W-:-:S04]  /*0270*/  FADD R2, R10, 200 ;  /* 0x434800000a027421 */ /* 0x008fc80000000000 */
[----:B------:R-:W1:Y:S01]  /*0280*/  FCHK P0, R2, 200 ;  /* 0x4348000002007902 */ /* 0x000e620000000000 */
[----:B------:R-:W-:-:S04]  /*0290*/  FFMA R12, R2, R11, RZ ;  /* 0x0000000b020c7223 */ /* 0x000fc800000000ff */
[----:B------:R-:W-:Y:S01]  /*02a0*/  FFMA R13, R12, -200, R2 ;  /* 0xc34800000c0d7823 */ /* 0x000fe20000000002 */
[----:B--2---:R-:W-:-:S03]  /*02b0*/  VIMNMX R3, PT, PT, R3, 0x1, !PT ;  /* 0x0000000103037848 */ /* 0x004fc60007fe0100 */
[----:B------:R-:W-:Y:S01]  /*02c0*/  FFMA R13, R11, R13, R12 ;  /* 0x0000000d0b0d7223 */ /* 0x000fe2000000000c */
[----:B------:R-:W-:-:S04]  /*02d0*/  I2FP.F32.U32 R3, R3 ;  /* 0x0000000300037245 */ /* 0x000fc80000201000 */
[----:B------:R-:W-:Y:S01]  /*02e0*/  R2UR UR8, R13 ;  /* 0x000000000d0872ca */ /* 0x000fe200000e0000 */
[----:B0-----:R-:W-:Y:S01]  /*02f0*/  FADD R7, R3, 1 ;  /* 0x3f80000003077421 */ /* 0x001fe20000000000 */
[----:B----4-:R-:W-:Y:S02]  /*0300*/  VIMNMX R9, PT, PT, R4, 0x1, !PT ;  /* 0x0000000104097848 */ /* 0x010fe40007fe0100 */
[----:B------:R-:W-:Y:S01]  /*0310*/  VIMNMX R8, PT, PT, R6, 0x1, !PT ;  /* 0x0000000106087848 */ /* 0x000fe20007fe0100 */
[----:B-1----:R-:W-:Y:S10]  /*0320*/  @!P0 BRA `(.L_x_26) ;  /* 0x0000000000108947 */ /* 0x002ff40003800000 */
[----:B------:R-:W-:Y:S01]  /*0330*/  IMAD.MOV.U32 R3, RZ, RZ, 0x43480000 ;  /* 0x43480000ff037424 */ /* 0x000fe200078e00ff */
[----:B------:R-:W-:-:S07]  /*0340*/  MOV R4, 0x360 ;  /* 0x0000036000047802 */ /* 0x000fce0000000f00 */
[----:B-----5:R-:W-:Y:S05]  /*0350*/  CALL.REL.NOINC `($__internal_1_$__cuda_sm3x_div_rn_noftz_f32_slowpath) ;  /* 0x0000001000307944 */ /* 0x020fea0003c00000 */
[----:B------:R-:W-:-:S05]  /*0360*/  UMOV UR8, UR6 ;  /* 0x0000000600087c82 */ /* 0x000fca0008000000 */
.L_x_26:
[----:B------:R-:W-:Y:S01]  /*0370*/  MOV R2, 0x3ba3d70a ;  /* 0x3ba3d70a00027802 */ /* 0x000fe20000000f00 */
[----:B------:R-:W-:-:S04]  /*0380*/  IMAD.MOV.U32 R3, RZ, RZ, 0x43480000 ;  /* 0x43480000ff037424 */ /* 0x000fc800078e00ff */
[----:B------:R-:W-:Y:S01]  /*0390*/  FFMA R5, R2, -R3, 1 ;  /* 0x3f80000002057423 */ /* 0x000fe20000000803 */
[----:B------:R-:W-:-:S03]  /*03a0*/  FADD R3, -R10, 200 ;  /* 0x434800000a037421 */ /* 0x000fc60000000100 */
[----:B------:R-:W-:Y:S01]  /*03b0*/  FFMA R2, R5, R2, 0.0049999998882412910461 ;  /* 0x3ba3d70a05027423 */ /* 0x000fe20000000002 */
[----:B------:R-:W0:Y:S03]  /*03c0*/  FCHK P0, R3, 200 ;  /* 0x4348000003007902 */ /* 0x000e260000000000 */
[----:B------:R-:W-:-:S04]  /*03d0*/  FFMA R4, R2, R3, RZ ;  /* 0x0000000302047223 */ /* 0x000fc800000000ff */
[----:B------:R-:W-:-:S04]  /*03e0*/  FFMA R5, R4, -200, R3 ;  /* 0xc348000004057823 */ /* 0x000fc80000000003 */
[----:B------:R-:W-:-:S05]  /*03f0*/  FFMA R5, R2, R5, R4 ;  /* 0x0000000502057223 */ /* 0x000fca0000000004 */
[----:B------:R-:W-:Y:S01]  /*0400*/  R2UR UR9, R5 ;  /* 0x00000000050972ca */ /* 0x000fe200000e0000 */
[----:B0-----:R-:W-:-:S14]  /*0410*/  @!P0 BRA `(.L_x_27) ;  /* 0x0000000000148947 */ /* 0x001fdc0003800000 */
[----:B------:R-:W-:Y:S01]  /*0420*/  MOV R2, R3 ;  /* 0x0000000300027202 */ /* 0x000fe20000000f00 */
[----:B------:R-:W-:Y:S01]  /*0430*/  IMAD.MOV.U32 R3, RZ, RZ, 0x43480000 ;  /* 0x43480000ff037424 */ /* 0x000fe200078e00ff */
[----:B------:R-:W-:-:S07]  /*0440*/  MOV R4, 0x460 ;  /* 0x0000046000047802 */ /* 0x000fce0000000f00 */
[----:B-----5:R-:W-:Y:S05]  /*0450*/  CALL.REL.NOINC `($__internal_1_$__cuda_sm3x_div_rn_noftz_f32_slowpath) ;  /* 0x0000000c00f07944 */ /* 0x020fea0003c00000 */
[----:B------:R-:W-:-:S05]  /*0460*/  UMOV UR9, UR6 ;  /* 0x0000000600097c82 */ /* 0x000fca0008000000 */
.L_x_27:
[----:B------:R-:W0:Y:S01]  /*0470*/  LDCU UR11, c[0x0][0x3b8] ;  /* 0x00007700ff0b77ac */ /* 0x000e220008000800 */
[----:B------:R1:W-:Y:S04]  /*0480*/  STL [R1], RZ ;  /* 0x000000ff01007387 */ /* 0x0003e80000100800 */
[----:B------:R1:W-:Y:S04]  /*0490*/  STL [R1+0x24], RZ ;  /* 0x000024ff01007387 */ /* 0x0003e80000100800 */
[----:B------:R1:W-:Y:S04]  /*04a0*/  STL [R1+0x4], RZ ;  /* 0x000004ff01007387 */ /* 0x0003e80000100800 */
[----:B------:R1:W-:Y:S04]  /*04b0*/  STL [R1+0x28], RZ ;  /* 0x000028ff01007387 */ /* 0x0003e80000100800 */
[----:B------:R1:W-:Y:S01]  /*04c0*/  STL [R1+0x8], RZ ;  /* 0x000008ff01007387 */ /* 0x0003e20000100800 */
[----:B0-----:R-:W-:-:S03]  /*04d0*/  UISETP.GE.AND UP0, UPT, UR11, 0x1, UPT ;  /* 0x000000010b00788c */ /* 0x001fc6000bf06270 */
[----:B------:R1:W-:Y:S03]  /*04e0*/  STL [R1+0x2c], RZ ;  /* 0x00002cff01007387 */ /* 0x0003e60000100800 */
[----:B------:R-:W-:Y:S01]  /*04f0*/  PLOP3.LUT P0, PT, PT, PT, UP0, 0x80, 0x8 ;  /* 0x000000000008781c */ /* 0x000fe20003f0f008 */
        /* <DEDUP_REMOVED lines=13> */
[----:B------:R-:W0:Y:S01]  /*05d0*/  MUFU.RCP R6, R7 ;  /* 0x0000000700067308 */ /* 0x000e220000001000 */
[----:B------:R-:W2:Y:S01]  /*05e0*/  LDCU.64 UR4, c[0x0][0x3c8] ;  /* 0x00007900ff0477ac */ /* 0x000ea20008000a00 */
[----:B------:R-:W3:Y:S01]  /*05f0*/  LDCU.64 UR6, c[0x0][0x3d0] ;  /* 0x00007a00ff0677ac */ /* 0x000ee20008000a00 */
[----:B------:R-:W-:Y:S02]  /*0600*/  UMOV UR10, 0x40000000 ;  /* 0x40000000000a7882 */ /* 0x000fe40000000000 */
[----:B------:R-:W-:Y:S01]  /*0610*/  MOV R4, UR10 ;  /* 0x0000000a00047c02 */ /* 0x000fe20008000f00 */
[----:B------:R-:W-:-:S03]  /*0620*/  UIMAD UR10, UR22, UR11, URZ ;  /* 0x0000000b160a72a4 */ /* 0x000fc6000f8e02ff */
[----:B------:R-:W4:Y:S01]  /*0630*/  FCHK P0, R4, R7 ;  /* 0x0000000704007302 */ /* 0x000f220000000000 */
[----:B0-----:R-:W-:Y:S01]  /*0640*/  FFMA R3, -R7, R6, 1 ;  /* 0x3f80000007037423 */ /* 0x001fe20000000106 */
[----:B--2---:R-:W-:-:S03]  /*0650*/  UIMAD.WIDE UR4, UR10, 0x4, UR4 ;  /* 0x000000040a0478a5 */ /* 0x004fc6000f8e0204 */
[----:B------:R-:W-:Y:S01]  /*0660*/  FFMA R6, R6, R3, R6 ;  /* 0x0000000306067223 */ /* 0x000fe20000000006 */
[----:B---3--:R-:W-:-:S03]  /*0670*/  UIMAD.WIDE UR6, UR10, 0x4, UR6 ;  /* 0x000000040a0678a5 */ /* 0x008fc6000f8e0206 */
[C---:B------:R-:W-:Y:S01]  /*0680*/  FFMA R3, R6.reuse, 2, RZ ;  /* 0x4000000006037823 */ /* 0x040fe200000000ff */
[----:B------:R-:W-:Y:S01]  /*0690*/  UIADD3 UR10, UPT, UPT, -UR11, URZ, URZ ;  /* 0x000000ff0b0a7290 */ /* 0x000fe2000fffe1ff */
[----:B------:R-:W-:Y:S02]  /*06a0*/  UMOV UR12, UR4 ;  /* 0x00000004000c7c82 */ /* 0x000fe40008000000 */
[----:B------:R-:W-:Y:S01]  /*06b0*/  FFMA R2, -R7, R3, 2 ;  /* 0x4000000007027423 */ /* 0x000fe20000000103 */
[----:B------:R-:W-:Y:S01]  /*06c0*/  UMOV UR13, UR5 ;  /* 0x00000005000d7c82 */ /* 0x000fe20008000000 */
[----:B------:R-:W-:Y:S02]  /*06d0*/  UMOV UR11, UR6 ;  /* 0x00000006000b7c82 */ /* 0x000fe40008000000 */
[----:B------:R-:W-:Y:S01]  /*06e0*/  FFMA R6, R6, R2, R3 ;  /* 0x0000000206067223 */ /* 0x000fe20000000003 */
[----:B----4-:R-:W-:Y:S06]  /*06f0*/  @!P0 BRA `(.L_x_28) ;  /* 0x0000000000148947 */ /* 0x010fec0003800000 */
[----:B------:R-:W-:Y:S02]  /*0700*/  HFMA2 R2, -RZ, RZ, 2, 0 ;  /* 0x40000000ff027431 */ /* 0x000fe400000001ff */
[----:B------:R-:W-:Y:S01]  /*0710*/  IMAD.MOV.U32 R3, RZ, RZ, R7 ;  /* 0x000000ffff037224 */ /* 0x000fe200078e0007 */
[----:B------:R-:W-:-:S07]  /*0720*/  MOV R4, 0x740 ;  /* 0x0000074000047802 */ /* 0x000fce0000000f00 */
[----:B-1---5:R-:W-:Y:S05]  /*0730*/  CALL.REL.NOINC `($__internal_1_$__cuda_sm3x_div_rn_noftz_f32_slowpath) ;  /* 0x0000000c00387944 */ /* 0x022fea0003c00000 */
[----:B------:R-:W-:-:S07]  /*0740*/  IMAD.U32 R6, RZ, RZ, UR6 ;  /* 0x00000006ff067e24 */ /* 0x000fce000f8e00ff */
.L_x_28:
[----:B------:R-:W-:Y:S01]  /*0750*/  IMAD R8, R9, R8, RZ ;  /* 0x0000000809087224 */ /* 0x000fe200078e02ff */
[----:B------:R-:W-:Y:S02]  /*0760*/  UMOV UR4, 0x40000000 ;  /* 0x4000000000047882 */ /* 0x000fe40000000000 */
[----:B------:R-:W-:Y:S02]  /*0770*/  MOV R4, UR4 ;  /* 0x0000000400047c02 */ /* 0x000fe40008000f00 */
[----:B------:R-:W-:-:S05]  /*0780*/  I2FP.F32.U32 R8, R8 ;  /* 0x0000000800087245 */ /* 0x000fca0000201000 */
        /* <DEDUP_REMOVED lines=11> */
[----:B-1---5:R-:W-:Y:S05]  /*0840*/  CALL.REL.NOINC `($__internal_1_$__cuda_sm3x_div_rn_noftz_f32_slowpath) ;  /* 0x0000000800f47944 */ /* 0x022fea0003c00000 */
[----:B------:R-:W-:-:S07]  /*0850*/  MOV R7, UR6 ;  /* 0x0000000600077c02 */ /* 0x000fce0008000f00 */
.L_x_29:
[----:B------:R-:W-:Y:S01]  /*0860*/  I2FP.F32.U32 R2, R9 ;  /* 0x0000000900027245 */ /* 0x000fe20000201000 */
        /* <DEDUP_REMOVED lines=13> */
[----:B-1---5:R-:W-:Y:S05]  /*0940*/  CALL.REL.NOINC `($__internal_1_$__cuda_sm3x_div_rn_noftz_f32_slowpath) ;  /* 0x0000000800b47944 */ /* 0x022fea0003c00000 */
[----:B------:R-:W-:-:S07]  /*0950*/  IMAD.U32 R8, RZ, RZ, UR6 ;  /* 0x00000006ff087e24 */ /* 0x000fce000f8e00ff */
.L_x_30:
[----:B------:R-:W-:Y:S01]  /*0960*/  SHF.R.U32.HI R9, RZ, 0x1, R9 ;  /* 0x00000001ff097819 */ /* 0x000fe20000011609 */
[----:B------:R-:W-:Y:S02]  /*0970*/  UMOV UR4, 0x40000000 ;  /* 0x4000000000047882 */ /* 0x000fe40000000000 */
[----:B------:R-:W-:Y:S02]  /*0980*/  MOV R4, UR4 ;  /* 0x0000000400047c02 */ /* 0x000fe40008000f00 */
[----:B------:R-:W-:-:S04]  /*0990*/  VIMNMX.U32 R9, PT, PT, R9, 0x1, !PT ;  /* 0x0000000109097848 */ /* 0x000fc80007fe0000 */
        /* <DEDUP_REMOVED lines=14> */
.L_x_31:
[----:B------:R-:W-:Y:S02]  /*0a80*/  IMAD.MOV.U32 R3, RZ, RZ, 0x3f800000 ;  /* 0x3f800000ff037424 */ /* 0x000fe400078e00ff */
[----:B------:R-:W-:Y:S01]  /*0a90*/  HFMA2 R16, -RZ, RZ, 0, 0 ;  /* 0x00000000ff107431 */ /* 0x000fe200000001ff */
[----:B------:R-:W-:Y:S01]  /*0aa0*/  MOV R20, 0x7fc00000 ;  /* 0x7fc0000000147802 */ /* 0x000fe20000000f00 */
[----:B------:R-:W-:Y:S02]  /*0ab0*/  IMAD.MOV.U32 R18, RZ, RZ, RZ ;  /* 0x000000ffff127224 */ /* 0x000fe400078e00ff */
[C-C-:B------:R-:W-:Y:S01]  /*0ac0*/  FFMA R17, R10.reuse, 0.0099999997764825820923, R3.reuse ;  /* 0x3c23d70a0a117823 */ /* 0x140fe20000000003 */
[----:B------:R-:W-:Y:S01]  /*0ad0*/  FFMA R10, R10, -0.0099999997764825820923, R3 ;  /* 0xbc23d70a0a0a7823 */ /* 0x000fe20000000003 */
[----:B------:R-:W-:Y:S02]  /*0ae0*/  MOV R19, 0x7fc00000 ;  /* 0x7fc0000000137802 */ /* 0x000fe40000000f00 */
[----:B------:R-:W-:Y:S01]  /*0af0*/  CS2R R12, SRZ ;  /* 0x00000000000c7805 */ /* 0x000fe2000001ff00 */
[----:B------:R-:W-:Y:S01]  /*0b00*/  IMAD.MOV.U32 R11, RZ, RZ, RZ ;  /* 0x000000ffff0b7224 */ /* 0x000fe200078e00ff */
[----:B------:R-:W-:Y:S01]  /*0b10*/  CS2R R14, SRZ ;  /* 0x00000000000e7805 */ /* 0x000fe2000001ff00 */
[----:B------:R-:W-:Y:S01]  /*0b20*/  UMOV UR4, URZ ;  /* 0x000000ff00047c82 */ /* 0x000fe20008000000 */
[----:B------:R-:W-:Y:S01]  /*0b30*/  UMOV UR15, 0x1 ;  /* 0x00000001000f7882 */ /* 0x000fe20000000000 */
[----:B------:R-:W-:-:S05]  /*0b40*/  UMOV UR5, URZ ;  /* 0x000000ff00057c82 */ /* 0x000fca0008000000 */
.L_x_38:
[----:B0-2---:R-:W-:Y:S01]  /*0b50*/  IMAD.U32 R2, RZ, RZ, UR18 ;  /* 0x00000012ff027e24 */ /* 0x005fe2000f8e00ff */
[----:B------:R-:W-:Y:S01]  /*0b60*/  MOV R3, UR19 ;  /* 0x0000001300037c02 */ /* 0x000fe20008000f00 */
[----:B------:R-:W-:Y:S01]  /*0b70*/  IMAD.U32 R4, RZ, RZ, UR16 ;  /* 0x00000010ff047e24 */ /* 0x000fe2000f8e00ff */
[----:B------:R-:W-:-:S03]  /*0b80*/  MOV R5, UR17 ;  /* 0x0000001100057c02 */ /* 0x000fc60008000f00 */
[----:B------:R-:W2:Y:S04]  /*0b90*/  LDG.E.CONSTANT R2, desc[UR20][R2.64] ;  /* 0x0000001402027981 */ /* 0x000ea8000c1e9900 */
[----:B------:R-:W3:Y:S01]  /*0ba0*/  LDG.E.CONSTANT R4, desc[UR20][R4.64] ;  /* 0x0000001404047981 */ /* 0x000ee2000c1e9900 */
[C---:B--2---:R-:W-:Y:S01]  /*0bb0*/  FMUL R22, R2.reuse, R8 ;  /* 0x0000000802167220 */ /* 0x044fe20000400000 */
[C---:B------:R-:W-:Y:S01]  /*0bc0*/  FMUL R24, R2.reuse, R7 ;  /* 0x0000000702187220 */ /* 0x040fe20000400000 */
[----:B------:R-:W-:Y:S01]  /*0bd0*/  FMUL R2, R2, R9 ;  /* 0x0000000902027220 */ /* 0x000fe20000400000 */
[----:B---3--:R-:W-:Y:S01]  /*0be0*/  FSETP.NE.AND P0, PT, |R4|, +INF , PT ;  /* 0x7f8000000400780b */ /* 0x008fe20003f05200 */
[----:B------:R-:W-:Y:S01]  /*0bf0*/  FADD R23, -R22, 1 ;  /* 0x3f80000016177421 */ /* 0x000fe20000000100 */
[----:B------:R-:W-:-:S02]  /*0c00*/  FADD R26, -R24, 1 ;  /* 0x3f800000181a7421 */ /* 0x000fc40000000100 */
[----:B------:R-:W-:Y:S01]  /*0c10*/  FSEL R21, R4, RZ, P0 ;  /* 0x000000ff04157208 */ /* 0x000fe20000000000 */
[----:B------:R-:W-:Y:S01]  /*0c20*/  FMUL R16, R23, R16 ;  /* 0x0000001017107220 */ /* 0x000fe20000400000 */
[----:B------:R-:W-:Y:S01]  /*0c30*/  FMUL R13, R26, R13 ;  /* 0x0000000d1a0d7220 */ /* 0x000fe20000400000 */
[----:B------:R-:W-:Y:S02]  /*0c40*/  FADD R4, -R2, 1 ;  /* 0x3f80000002047421 */ /* 0x000fe40000000100 */
[C---:B------:R-:W-:Y:S01]  /*0c50*/  FFMA R16, R21.reuse, R22, R16 ;  /* 0x0000001615107223 */ /* 0x040fe20000000010 */
[----:B------:R-:W-:Y:S01]  /*0c60*/  FFMA R13, R21, R24, R13 ;  /* 0x00000018150d7223 */ /* 0x000fe2000000000d */
[----:B------:R-:W-:-:S03]  /*0c70*/  FMUL R4, R4, R15 ;  /* 0x0000000f04047220 */ /* 0x000fc60000400000 */
[----:B------:R-:W-:Y:S01]  /*0c80*/  FADD R3, R16, -R13 ;  /* 0x8000000d10037221 */ /* 0x000fe20000000000 */
[----:B------:R-:W-:-:S03]  /*0c90*/  FFMA R2, R21, R2, R4 ;  /* 0x0000000215027223 */ /* 0x000fc60000000004 */
[----:B-----5:R-:W-:-:S04]  /*0ca0*/  FADD R3, R0, R3 ;  /* 0x0000000300037221 */ /* 0x020fc80000000000 */
[----:B------:R-:W0:Y:S01]  /*0cb0*/  MUFU.RCP R22, R3 ;  /* 0x0000000300167308 */ /* 0x000e220000001000 */
[----:B------:R-:W-:-:S07]  /*0cc0*/  FSETP.NEU.AND P2, PT, R3, RZ, PT ;  /* 0x000000ff0300720b */ /* 0x000fce0003f4d000 */
[----:B------:R-:W2:Y:S01]  /*0cd0*/  FCHK P0, R2, R3 ;  /* 0x0000000302007302 */ /* 0x000ea20000000000 */
[----:B0-----:R-:W-:-:S04]  /*0ce0*/  FFMA R5, -R3, R22, 1 ;  /* 0x3f80000003057423 */ /* 0x001fc80000000116 */
[----:B------:R-:W-:-:S04]  /*0cf0*/  FFMA R5, R22, R5, R22 ;  /* 0x0000000516057223 */ /* 0x000fc80000000016 */
[----:B------:R-:W-:-:S04]  /*0d00*/  FFMA R4, R2, R5, RZ ;  /* 0x0000000502047223 */ /* 0x000fc800000000ff */
[----:B------:R-:W-:-:S04]  /*0d10*/  FFMA R15, -R3, R4, R2 ;  /* 0x00000004030f7223 */ /* 0x000fc80000000102 */
[----:B------:R-:W-:Y:S01]  /*0d20*/  FFMA R4, R5, R15, R4 ;  /* 0x0000000f05047223 */ /* 0x000fe20000000004 */
[----:B------:R-:W-:Y:S01]  /*0d30*/  IMAD.MOV.U32 R15, RZ, RZ, R2 ;  /* 0x000000ffff0f7224 */ /* 0x000fe200078e0002 */
[----:B--2---:R-:W-:Y:S06]  /*0d40*/  @!P0 BRA `(.L_x_32) ;  /* 0x00000000000c8947 */ /* 0x004fec0003800000 */
[----:B------:R-:W-:-:S07]  /*0d50*/  MOV R4, 0xd70 ;  /* 0x00000d7000047802 */ /* 0x000fce0000000f00 */
[----:B-1----:R-:W-:Y:S05]  /*0d60*/  CALL.REL.NOINC `($__internal_1_$__cuda_sm3x_div_rn_noftz_f32_slowpath) ;  /* 0x0000000400ac7944 */ /* 0x002fea0003c00000 */
[----:B------:R-:W-:-:S07]  /*0d70*/  MOV R4, UR6 ;  /* 0x0000000600047c02 */ /* 0x000fce0008000f00 */
.L_x_32:
[----:B------:R-:W-:Y:S01]  /*0d80*/  FSEL R4, R4, RZ, P2 ;  /* 0x000000ff04047208 */ /* 0x000fe20001000000 */
[----:B------:R-:W-:Y:S01]  /*0d90*/  IMAD.U32 R2, RZ, RZ, UR11 ;  /* 0x0000000bff027e24 */ /* 0x000fe2000f8e00ff */
[----:B------:R-:W-:Y:S02]  /*0da0*/  MOV R3, UR7 ;  /* 0x0000000700037c02 */ /* 0x000fe40008000f00 */
[----:B------:R-:W-:Y:S02]  /*0db0*/  R2UR UR14, R4 ;  /* 0x00000000040e72ca */ /* 0x000fe400000e0000 */
[----:B------:R-:W-:-:S11]  /*0dc0*/  ISETP.NE.AND P0, PT, R18, RZ, PT ;  /* 0x000000ff1200720c */ /* 0x000fd60003f05270 */
[----:B------:R-:W-:-:S05]  /*0dd0*/  IMAD.U32 R5, RZ, RZ, UR14 ;  /* 0x0000000eff057e24 */ /* 0x000fca000f8e00ff */
[----:B------:R0:W-:Y:S01]  /*0de0*/  STG.E desc[UR20][R2.64], R5 ;  /* 0x0000000502007986 */ /* 0x0001e2000c101914 */
[----:B------:R-:W-:Y:S05]  /*0df0*/  @!P0 BRA `(.L_x_33) ;  /* 0x00000000004c8947 */ /* 0x000fea0003800000 */
[----:B------:R-:W-:Y:S02]  /*0e00*/  ISETP.GE.U32.AND P1, PT, R18, 0x9, PT ;  /* 0x000000091200780c */ /* 0x000fe40003f26070 */
[----:B0-----:R-:W-:-:S11]  /*0e10*/  LEA R2, R12, R1, 0x2 ;  /* 0x000000010c027211 */ /* 0x001fd600078e10ff */
[----:B------:R-:W2:Y:S04]  /*0e20*/  @P1 LDL R3, [R2] ;  /* 0x0000000002031983 */ /* 0x000ea80000100800 */
[----:B------:R-:W3:Y:S01]  /*0e30*/  @P1 LDL R4, [R2+0x24] ;  /* 0x0000240002041983 */ /* 0x000ee20000100800 */
[----:B------:R-:W-:Y:S01]  /*0e40*/  IMAD.U32 R5, RZ, RZ, UR14 ;  /* 0x0000000eff057e24 */ /* 0x000fe2000f8e00ff */
[----:B------:R-:W-:-:S03]  /*0e50*/  MOV R21, UR14 ;  /* 0x0000000e00157c02 */ /* 0x000fc60008000f00 */
[----:B------:R-:W-:Y:S01]  /*0e60*/  FADD R5, R5, -UR5 ;  /* 0x8000000505057e21 */ /* 0x000fe20008000000 */
[----:B------:R-:W-:-:S04]  /*0e70*/  FSETP.GT.AND P0, PT, R21, UR5, PT ;  /* 0x0000000515007c0b */ /* 0x000fc8000bf04000 */
[----:B------:R-:W-:Y:S02]  /*0e80*/  FMNMX R21, RZ, R5, !PT ;  /* 0x00000005ff157209 */ /* 0x000fe40007800000 */
[----:B------:R-:W-:Y:S02]  /*0e90*/  FSEL R5, -R5, RZ, !P0 ;  /* 0x000000ff05057208 */ /* 0x000fe40004000100 */
[C---:B------:R-:W-:Y:S01]  /*0ea0*/  ISETP.NE.AND P0, PT, R12.reuse, 0x8, PT ;  /* 0x000000080c00780c */ /* 0x040fe20003f05270 */
[----:B------:R4:W-:Y:S01]  /*0eb0*/  STL [R2], R21 ;  /* 0x0000001502007387 */ /* 0x0009e20000100800 */
[----:B------:R-:W-:-:S03]  /*0ec0*/  VIADD R12, R12, 0x1 ;  /* 0x000000010c0c7836 */ /* 0x000fc60000000000 */
[----:B------:R4:W-:Y:S02]  /*0ed0*/  STL [R2+0x24], R5 ;  /* 0x0000240502007387 */ /* 0x0009e40000100800 */
[----:B------:R-:W-:Y:S01]  /*0ee0*/  SEL R12, R12, RZ, P0 ;  /* 0x000000ff0c0c7207 */ /* 0x000fe20000000000 */
[----:B--2---:R-:W-:Y:S01]  /*0ef0*/  @P1 FADD R14, R14, -R3 ;  /* 0x800000030e0e1221 */ /* 0x004fe20000000000 */
[----:B---3--:R-:W-:-:S03]  /*0f00*/  @P1 FADD R11, R11, -R4 ;  /* 0x800000040b0b1221 */ /* 0x008fc60000000000 */
[----:B------:R-:W-:Y:S01]  /*0f10*/  FADD R14, R21, R14 ;  /* 0x0000000e150e7221 */ /* 0x000fe20000000000 */
[----:B----4-:R-:W-:-:S07]  /*0f20*/  FADD R11, R5, R11 ;  /* 0x0000000b050b7221 */ /* 0x010fce0000000000 */
.L_x_33:
[----:B------:R-:W-:Y:S01]  /*0f30*/  FADD R21, R11, R14 ;  /* 0x0000000e0b157221 */ /* 0x000fe20000000000 */
[----:B0-----:R-:W-:-:S04]  /*0f40*/  HFMA2 R3, -RZ, RZ, 0, 0 ;  /* 0x00000000ff037431 */ /* 0x001fc800000001ff */
[----:B------:R-:W-:-:S04]  /*0f50*/  FSETP.NEU.AND P0, PT, R21, RZ, PT ;  /* 0x000000ff1500720b */ /* 0x000fc80003f0d000 */
[----:B------:R-:W-:-:S13]  /*0f60*/  ISETP.LT.U32.OR P0, PT, R18, 0x9, !P0 ;  /* 0x000000091200780c */ /* 0x000fda0004701470 */
        /* <DEDUP_REMOVED lines=12> */
[----:B-1----:R-:W-:Y:S05]  /*1030*/  CALL.REL.NOINC `($__internal_1_$__cuda_sm3x_div_rn_noftz_f32_slowpath) ;  /* 0x0000000000f87944 */ /* 0x002fea0003c00000 */
[----:B------:R-:W-:-:S07]  /*1040*/  MOV R3, UR6 ;  /* 0x0000000600037c02 */ /* 0x000fce0008000f00 */
.L_x_35:
[----:B------:R-:W-:-:S07]  /*1050*/  FADD R3, |R3|, -RZ ;  /* 0x800000ff03037221 */ /* 0x000fce0000000200 */
.L_x_34:
[----:B------:R-:W-:Y:S01]  /*1060*/  FMUL R3, R3, R6 ;  /* 0x0000000603037220 */ /* 0x000fe20000400000 */
[----:B------:R-:W-:-:S03]  /*1070*/  ISETP.NE.AND P0, PT, R18, RZ, PT ;  /* 0x000000ff1200720c */ /* 0x000fc60003f05270 */
[----:B------:R-:W-:-:S04]  /*1080*/  FADD R2, -R3, 1 ;  /* 0x3f80000003027421 */ /* 0x000fc80000000100 */
[----:B------:R-:W-:-:S04]  /*1090*/  FMUL R2, R2, UR4 ;  /* 0x0000000402027c20 */ /* 0x000fc80008400000 */
[----:B------:R-:W-:-:S05]  /*10a0*/  FFMA R2, R3, UR14, R2 ;  /* 0x0000000e03027c23 */ /* 0x000fca0008000002 */
[----:B------:R-:W-:Y:S01]  /*10b0*/  R2UR UR4, R2 ;  /* 0x00000000020472ca */ /* 0x000fe200000e0000 */
[----:B------:R-:W-:-:S14]  /*10c0*/  @P0 BRA `(.L_x_36) ;  /* 0x0000000000340947 */ /* 0x000fdc0003800000 */
[----:B------:R-:W0:Y:S01]  /*10d0*/  S2UR UR5, SR_CTAID.X ;  /* 0x00000000000579c3 */ /* 0x000e220000002500 */
[----:B------:R-:W-:Y:S01]  /*10e0*/  FMUL R19, R10, UR4 ;  /* 0x000000040a137c20 */ /* 0x000fe20008400000 */
[----:B------:R-:W-:-:S04]  /*10f0*/  IMAD.U32 R20, RZ, RZ, UR8 ;  /* 0x00000008ff147e24 */ /* 0x000fc8000f8e00ff */
[----:B------:R-:W-:Y:S02]  /*1100*/  FSETP.LT.AND P0, PT, R19, UR4, PT ;  /* 0x0000000413007c0b */ /* 0x000fe4000bf01000 */
[----:B------:R-:W0:Y:S08]  /*1110*/  LDC R4, c[0x0][0x3b8] ;  /* 0x0000ee00ff047b82 */ /* 0x000e300000000800 */
[----:B------:R-:W2:Y:S01]  /*1120*/  LDC.64 R2, c[0x0][0x3c8] ;  /* 0x0000f200ff027b82 */ /* 0x000ea20000000a00 */
[----:B0-----:R-:W-:Y:S01]  /*1130*/  IMAD R5, R4, UR5, RZ ;  /* 0x0000000504057c24 */ /* 0x001fe2000f8e02ff */
[----:B------:R-:W-:Y:S01]  /*1140*/  FSEL R4, R20, UR9, P0 ;  /* 0x0000000914047c08 */ /* 0x000fe20008000000 */
[----:B------:R-:W-:-:S02]  /*1150*/  FMUL R20, R17, UR4 ;  /* 0x0000000411147c20 */ /* 0x000fc40008400000 */
[----:B--2---:R-:W-:-:S04]  /*1160*/  IMAD.WIDE R2, R5, 0x4, R2 ;  /* 0x0000000405027825 */ /* 0x004fc800078e0202 */
[----:B------:R-:W-:-:S05]  /*1170*/  FMUL R5, R19, R4 ;  /* 0x0000000413057220 */ /* 0x000fca0000400000 */
[----:B------:R0:W-:Y:S01]  /*1180*/  STG.E desc[UR20][R2.64], R5 ;  /* 0x0000000502007986 */ /* 0x0001e2000c101914 */
[----:B------:R-:W-:Y:S05]  /*1190*/  BRA `(.L_x_37) ;  /* 0x0000000000687947 */ /* 0x000fea0003800000 */
.L_x_36:
        /* <DEDUP_REMOVED lines=8> */
[----:B------:R-:W-:Y:S01]  /*1220*/  IMAD.U32 R2, RZ, RZ, UR12 ;  /* 0x0000000cff027e24 */ /* 0x000fe2000f8e00ff */
[----:B------:R-:W-:-:S04]  /*1230*/  MOV R3, UR13 ;  /* 0x0000000d00037c02 */ /* 0x000fc80008000f00 */
[----:B------:R-:W-:Y:S01]  /*1240*/  VOTEU.ANY UP2, P1 ;  /* 0x0000000000ff7886 */ /* 0x000fe20000840100 */
[----:B------:R-:W-:Y:S01]  /*1250*/  @!UP0 USEL UR15, UR15, 0xffffffff, UP2 ;  /* 0xffffffff0f0f8887 */ /* 0x000fe20009000000 */
[----:B------:R-:W-:Y:S01]  /*1260*/  FSETP.LEU.AND P1, PT, R20, UR4, PT ;  /* 0x0000000414007c0b */ /* 0x000fe2000bf2b000 */
[----:B------:R-:W-:Y:S01]  /*1270*/  VOTEU.ANY UP0, P2 ;  /* 0x0000000000ff7886 */ /* 0x000fe20001000100 */
[----:B------:R-:W-:Y:S01]  /*1280*/  @P0 FMNMX R22, R22, R19, !PT ;  /* 0x0000001316160209 */ /* 0x000fe20007800000 */
[----:B------:R-:W-:-:S04]  /*1290*/  @!UP1 USEL UR15, UR15, 0x1, !UP0 ;  /* 0x000000010f0f9887 */ /* 0x000fc8000c000000 */
        /* <DEDUP_REMOVED lines=10> */
.L_x_37:
[----:B------:R-:W-:Y:S01]  /*1340*/  UIADD3 UR12, UP0, UPT, UR12, 0x4, URZ ;  /* 0x000000040c0c7890 */ /* 0x000fe2000ff1e0ff */
[----:B------:R-:W-:Y:S01]  /*1350*/  VIADD R18, R18, 0x1 ;  /* 0x0000000112127836 */ /* 0x000fe20000000000 */
[----:B------:R-:W-:Y:S02]  /*1360*/  UIADD3 UR10, UPT, UPT, UR10, 0x1, URZ ;  /* 0x000000010a0a7890 */ /* 0x000fe4000fffe0ff */
[----:B------:R-:W-:Y:S02]  /*1370*/  UIADD3.X UR13, UPT, UPT, URZ, UR13, URZ, UP0, !UPT ;  /* 0x0000000dff0d7290 */ /* 0x000fe400087fe4ff */
[----:B------:R-:W-:Y:S02]  /*1380*/  UISETP.NE.AND UP0, UPT, UR10, URZ, UPT ;  /* 0x000000ff0a00728c */ /* 0x000fe4000bf05270 */
[----:B------:R-:W-:Y:S02]  /*1390*/  UIADD3 UR11, UP1, UPT, UR11, 0x4, URZ ;  /* 0x000000040b0b7890 */ /* 0x000fe4000ff3e0ff */
[----:B------:R-:W-:-:S02]  /*13a0*/  UIADD3 UR18, UP2, UPT, UR18, 0x4, URZ ;  /* 0x0000000412127890 */ /* 0x000fc4000ff5e0ff */
[----:B------:R-:W-:Y:S02]  /*13b0*/  UIADD3 UR16, UP3, UPT, UR16, 0x4, URZ ;  /* 0x0000000410107890 */ /* 0x000fe4000ff7e0ff */
[----:B------:R-:W-:Y:S02]  /*13c0*/  UIADD3.X UR7, UPT, UPT, URZ, UR7, URZ, UP1, !UPT ;  /* 0x00000007ff077290 */ /* 0x000fe40008ffe4ff */
[----:B------:R-:W-:Y:S02]  /*13d0*/  UIADD3.X UR19, UPT, UPT, URZ, UR19, URZ, UP2, !UPT ;  /* 0x00000013ff137290 */ /* 0x000fe400097fe4ff */
[----:B------:R-:W-:Y:S01]  /*13e0*/  UIADD3.X UR17, UPT, UPT, URZ, UR17, URZ, UP3, !UPT ;  /* 0x00000011ff117290 */ /* 0x000fe20009ffe4ff */
[----:B------:R-:W-:Y:S01]  /*13f0*/  UMOV UR5, UR14 ;  /* 0x0000000e00057c82 */ /* 0x000fe20008000000 */
[----:B------:R-:W-:Y:S10]  /*1400*/  BRA.U UP0, `(.L_x_38) ;  /* 0xfffffff500d07547 */ /* 0x000ff4000b83ffff */
[----:B------:R-:W-:Y:S05]  /*1410*/  EXIT ;  /* 0x000000000000794d */ /* 0x000fea0003800000 */
        .weak           $__internal_1_$__cuda_sm3x_div_rn_noftz_f32_slowpath
        .type           $__internal_1_$__cuda_sm3x_div_rn_noftz_f32_slowpath,@function
        .size           $__internal_1_$__cuda_sm3x_div_rn_noftz_f32_slowpath,(.L_x_50 - $__internal_1_$__cuda_sm3x_div_rn_noftz_f32_slowpath)
$__internal_1_$__cuda_sm3x_div_rn_noftz_f32_slowpath:
        /* <DEDUP_REMOVED lines=33> */
.L_x_39:
        /* <DEDUP_REMOVED lines=28> */
[CCC-:B------:R-:W-:Y:S01]  /*17f0*/  FFMA.RZ R21, R23.reuse, R3.reuse, R24.reuse ;  /* 0x0000000317157223 */ /* 0x1c0fe2000000c018 */
[CCC-:B------:R-:W-:Y:S01]  /*1800*/  FFMA.RP R22, R23.reuse, R3.reuse, R24.reuse ;  /* 0x0000000317167223 */ /* 0x1c0fe20000008018 */
[----:B------:R-:W-:Y:S01]  /*1810*/  FFMA.RM R3, R23, R3, R24 ;  /* 0x0000000317037223 */ /* 0x000fe20000004018 */
[C---:B------:R-:W-:Y:S01]  /*1820*/  VIADD R24, R5.reuse, 0x20 ;  /* 0x0000002005187836 */ /* 0x040fe20000000000 */
[----:B------:R-:W-:Y:S02]  /*1830*/  ISETP.NE.AND P3, PT, R5, RZ, PT ;  /* 0x000000ff0500720c */ /* 0x000fe40003f65270 */
[----:B------:R-:W-:Y:S02]  /*1840*/  LOP3.LUT R21, R21, 0x7fffff, RZ, 0xc0, !PT ;  /* 0x007fffff15157812 */ /* 0x000fe400078ec0ff */
[----:B------:R-:W-:Y:S02]  /*1850*/  ISETP.NE.AND P1, PT, R5, RZ, PT ;  /* 0x000000ff0500720c */ /* 0x000fe40003f25270 */
[----:B------:R-:W-:-:S02]  /*1860*/  LOP3.LUT R21, R21, 0x800000, RZ, 0xfc, !PT ;  /* 0x0080000015157812 */ /* 0x000fc400078efcff */
[----:B------:R-:W-:Y:S02]  /*1870*/  IADD3 R5, PT, PT, -R5, RZ, RZ ;  /* 0x000000ff05057210 */ /* 0x000fe40007ffe1ff */
[----:B------:R-:W-:Y:S02]  /*1880*/  SHF.L.U32 R24, R21, R24, RZ ;  /* 0x0000001815187219 */ /* 0x000fe400000006ff */
[----:B------:R-:W-:Y:S02]  /*1890*/  FSETP.NEU.FTZ.AND P0, PT, R22, R3, PT ;  /* 0x000000031600720b */ /* 0x000fe40003f1d000 */
[----:B------:R-:W-:Y:S02]  /*18a0*/  SEL R22, R5, RZ, P3 ;  /* 0x000000ff05167207 */ /* 0x000fe40001800000 */
[----:B------:R-:W-:Y:S02]  /*18b0*/  ISETP.NE.AND P1, PT, R24, RZ, P1 ;  /* 0x000000ff1800720c */ /* 0x000fe40000f25270 */
[----:B------:R-:W-:-:S02]  /*18c0*/  SHF.R.U32.HI R22, RZ, R22, R21 ;  /* 0x00000016ff167219 */ /* 0x000fc40000011615 */
[----:B------:R-:W-:Y:S02]  /*18d0*/  PLOP3.LUT P0, PT, P0, P1, PT, 0xf8, 0x8f ;  /* 0x00000000008f781c */ /* 0x000fe40000703f70 */
[----:B------:R-:W-:Y:S02]  /*18e0*/  SHF.R.U32.HI R24, RZ, 0x1, R22 ;  /* 0x00000001ff187819 */ /* 0x000fe40000011616 */
[----:B------:R-:W-:-:S04]  /*18f0*/  SEL R3, RZ, 0x1, !P0 ;  /* 0x00000001ff037807 */ /* 0x000fc80004000000 */
[----:B------:R-:W-:-:S04]  /*1900*/  LOP3.LUT R3, R3, 0x1, R24, 0xf8, !PT ;  /* 0x0000000103037812 */ /* 0x000fc800078ef818 */
[----:B------:R-:W-:-:S05]  /*1910*/  LOP3.LUT R3, R3, R22, RZ, 0xc0, !PT ;  /* 0x0000001603037212 */ /* 0x000fca00078ec0ff */
[----:B------:R-:W-:-:S05]  /*1920*/  IMAD.IADD R3, R24, 0x1, R3 ;  /* 0x0000000118037824 */ /* 0x000fca00078e0203 */
[----:B------:R-:W-:Y:S01]  /*1930*/  LOP3.LUT R2, R3, R2, RZ, 0xfc, !PT ;  /* 0x0000000203027212 */ /* 0x000fe200078efcff */
[----:B------:R-:W-:Y:S06]  /*1940*/  BRA `(.L_x_46) ;  /* 0x0000000000107947 */ /* 0x000fec0003800000 */
.L_x_45:
[----:B------:R-:W-:-:S04]  /*1950*/  LOP3.LUT R2, R2, 0x80000000, RZ, 0xc0, !PT ;  /* 0x8000000002027812 */ /* 0x000fc800078ec0ff */
[----:B------:R-:W-:Y:S01]  /*1960*/  LOP3.LUT R2, R2, 0x7f800000, RZ, 0xfc, !PT ;  /* 0x7f80000002027812 */ /* 0x000fe200078efcff */
[----:B------:R-:W-:Y:S06]  /*1970*/  BRA `(.L_x_46) ;  /* 0x0000000000047947 */ /* 0x000fec0003800000 */
.L_x_44:
[----:B------:R-:W-:-:S07]  /*1980*/  LEA R2, R21, R2, 0x17 ;  /* 0x0000000215027211 */ /* 0x000fce00078eb8ff */
.L_x_46:
[----:B------:R-:W-:Y:S01]  /*1990*/  R2UR UR6, R2 ;  /* 0x00000000020672ca */ /* 0x000fe200000e0000 */
[----:B------:R-:W-:-:S14]  /*19a0*/  BRA `(.L_x_47) ;  /* 0x0000000000307947 */ /* 0x000fdc0003800000 */
.L_x_43:
[----:B------:R-:W-:-:S04]  /*19b0*/  LOP3.LUT R2, R3, 0x80000000, R2, 0x48, !PT ;  /* 0x8000000003027812 */ /* 0x000fc800078e4802 */
[----:B------:R-:W-:-:S04]  /*19c0*/  LOP3.LUT R2, R2, 0x7f800000, RZ, 0xfc, !PT ;  /* 0x7f80000002027812 */ /* 0x000fc800078efcff */
[----:B------:R-:W-:Y:S01]  /*19d0*/  R2UR UR6, R2 ;  /* 0x00000000020672ca */ /* 0x000fe200000e0000 */
[----:B------:R-:W-:-:S14]  /*19e0*/  BRA `(.L_x_47) ;  /* 0x0000000000207947 */ /* 0x000fdc0003800000 */
.L_x_42:
[----:B------:R-:W-:-:S04]  /*19f0*/  LOP3.LUT R2, R3, 0x80000000, R2, 0x48, !PT ;  /* 0x8000000003027812 */ /* 0x000fc800078e4802 */
[----:B------:R-:W-:Y:S01]  /*1a00*/  R2UR UR6, R2 ;  /* 0x00000000020672ca */ /* 0x000fe200000e0000 */
[----:B------:R-:W-:-:S14]  /*1a10*/  BRA `(.L_x_47) ;  /* 0x0000000000147947 */ /* 0x000fdc0003800000 */
.L_x_41:
[----:B------:R-:W0:Y:S02]  /*1a20*/  MUFU.RSQ R2, -QNAN ;  /* 0xffc0000000027908 */ /* 0x000e240000001400 */
[----:B0-----:R-:W-:Y:S01]  /*1a30*/  R2UR UR6, R2 ;  /* 0x00000000020672ca */ /* 0x001fe200000e0000 */
[----:B------:R-:W-:-:S14]  /*1a40*/  BRA `(.L_x_47) ;  /* 0x0000000000087947 */ /* 0x000fdc0003800000 */
.L_x_40:
[----:B------:R-:W-:-:S05]  /*1a50*/  FADD.FTZ R2, R2, R3 ;  /* 0x0000000302027221 */ /* 0x000fca0000010000 */
[----:B------:R-:W-:-:S15]  /*1a60*/  R2UR UR6, R2 ;  /* 0x00000000020672ca */ /* 0x000fde00000e0000 */
.L_x_47:
[----:B------:R-:W-:Y:S02]  /*1a70*/  HFMA2 R3, -RZ, RZ, 0, 0 ;  /* 0x00000000ff037431 */ /* 0x000fe400000001ff */
[----:B------:R-:W-:-:S04]  /*1a80*/  IMAD.MOV.U32 R2, RZ, RZ, R4 ;  /* 0x000000ffff027224 */ /* 0x000fc800078e0004 */
[----:B------:R-:W-:Y:S05]  /*1a90*/  RET.REL.NODEC R2 `(otto_batch_f32) ;  /* 0xffffffe402587950 */ /* 0x000fea0003c3ffff */
.L_x_48:
        /* <DEDUP_REMOVED lines=14> */
.L_x_50:


//--------------------- .nv.shared.reserved.0     --------------------------
	.section	.nv.shared.reserved.0,"aw",@nobits
	.weak		__nv_reservedSMEM_offset_0_alias
	.size		__nv_reservedSMEM_offset_0_alias, 0, 64
	.other		__nv_reservedSMEM_offset_0_alias,@"STO_CUDA_RESERVED_SHARED STV_DEFAULT"
__nv_reservedSMEM_offset_0_alias:
	.zero		0
	.zero		64


//--------------------- .nv.constant0.otto_many_series_one_param_f32 --------------------------
	.section	.nv.constant0.otto_many_series_one_param_f32,"a",@progbits
	.sectionflags	@""
	.align	4
.nv.constant0.otto_many_series_one_param_f32:
	.zero		952


//--------------------- .nv.constant0.otto_batch_f32 --------------------------
	.section	.nv.constant0.otto_batch_f32,"a",@progbits
	.sectionflags	@""
	.align	4
.nv.constant0.otto_batch_f32:
	.zero		984


//--------------------- SYMBOLS --------------------------

	.type		.nv.reservedSmem.offset0,@object
	.size		.nv.reservedSmem.offset0,0x4
